//
// Generated by NVIDIA NVVM Compiler
//
// Compiler Build ID: CL-36424714
// Cuda compilation tools, release 13.0, V13.0.88
// Based on NVVM 20.0.0
//

.version 9.0
.target sm_100
.address_size 64

	// .globl	Transpose

.visible .entry Transpose(
	.param .u32 Transpose_param_0,
	.param .u64 .ptr .align 1 Transpose_param_1,
	.param .u64 .ptr .align 1 Transpose_param_2,
	.param .u32 Transpose_param_3,
	.param .u64 .ptr .align 1 Transpose_param_4
)
{
	.reg .pred 	%p<12>;
	.reg .b32 	%r<165>;
	.reg .b32 	%f<3>;
	.reg .b64 	%rd<78>;

	ld.param.u32 	%r39, [Transpose_param_0];
	ld.param.u64 	%rd12, [Transpose_param_1];
	ld.param.u64 	%rd13, [Transpose_param_2];
	ld.param.u32 	%r40, [Transpose_param_3];
	ld.param.u64 	%rd14, [Transpose_param_4];
	cvta.to.global.u64 	%rd1, %rd13;
	cvta.to.global.u64 	%rd2, %rd14;
	cvta.to.global.u64 	%rd3, %rd12;
	cvt.s64.s32 	%rd4, %r40;
	shl.b32 	%r41, %r40, 1;
	cvt.s64.s32 	%rd5, %r41;
	mov.u32 	%r42, %ctaid.x;
	mov.u32 	%r1, %ntid.x;
	mov.u32 	%r43, %tid.x;
	mad.lo.s32 	%r147, %r42, %r1, %r43;
	setp.ge.s32 	%p1, %r147, %r39;
	@%p1 bra 	$L__BB0_17;
	setp.gt.s32 	%p2, %r40, 0;
	mov.u32 	%r44, %nctaid.x;
	mul.lo.s32 	%r3, %r1, %r44;
	@%p2 bra 	$L__BB0_4;
	ld.global.f32 	%f1, [%rd3];
$L__BB0_3:
	mul.wide.s32 	%rd15, %r147, 4;
	add.s64 	%rd16, %rd2, %rd15;
	st.global.f32 	[%rd16], %f1;
	add.s32 	%r147, %r147, %r3;
	setp.lt.s32 	%p3, %r147, %r39;
	@%p3 bra 	$L__BB0_3;
	bra.uni 	$L__BB0_17;
$L__BB0_4:
	and.b32  	%r4, %r40, 7;
	and.b32  	%r5, %r40, 3;
	and.b32  	%r6, %r40, 2147483640;
	and.b32  	%r7, %r40, 1;
	neg.s32 	%r8, %r6;
$L__BB0_5:
	setp.lt.u32 	%p4, %r40, 8;
	mov.b32 	%r156, 0;
	mov.u32 	%r153, %r147;
	mov.u32 	%r163, %r156;
	@%p4 bra 	$L__BB0_8;
	shl.b64 	%rd17, %rd4, 2;
	add.s64 	%rd18, %rd17, %rd1;
	add.s64 	%rd77, %rd18, 16;
	shl.b64 	%rd19, %rd5, 2;
	add.s64 	%rd20, %rd19, %rd1;
	add.s64 	%rd76, %rd20, 16;
	mov.b32 	%r163, 0;
	mov.u32 	%r148, %r8;
	mov.u32 	%r153, %r147;
$L__BB0_7:
	.pragma "nounroll";
	ld.global.u32 	%r48, [%rd77+-16];
	div.s32 	%r49, %r153, %r48;
	mul.lo.s32 	%r50, %r49, %r48;
	sub.s32 	%r51, %r153, %r50;
	ld.global.u32 	%r52, [%rd76+-16];
	mul.wide.s32 	%rd21, %r52, 4;
	add.s64 	%rd22, %rd1, %rd21;
	ld.global.u32 	%r53, [%rd22];
	mad.lo.s32 	%r54, %r53, %r49, %r163;
	ld.global.u32 	%r55, [%rd77+-12];
	div.s32 	%r56, %r51, %r55;
	mul.lo.s32 	%r57, %r56, %r55;
	sub.s32 	%r58, %r51, %r57;
	ld.global.u32 	%r59, [%rd76+-12];
	mul.wide.s32 	%rd23, %r59, 4;
	add.s64 	%rd24, %rd1, %rd23;
	ld.global.u32 	%r60, [%rd24];
	mad.lo.s32 	%r61, %r60, %r56, %r54;
	ld.global.u32 	%r62, [%rd77+-8];
	div.s32 	%r63, %r58, %r62;
	mul.lo.s32 	%r64, %r63, %r62;
	sub.s32 	%r65, %r58, %r64;
	ld.global.u32 	%r66, [%rd76+-8];
	mul.wide.s32 	%rd25, %r66, 4;
	add.s64 	%rd26, %rd1, %rd25;
	ld.global.u32 	%r67, [%rd26];
	mad.lo.s32 	%r68, %r67, %r63, %r61;
	ld.global.u32 	%r69, [%rd77+-4];
	div.s32 	%r70, %r65, %r69;
	mul.lo.s32 	%r71, %r70, %r69;
	sub.s32 	%r72, %r65, %r71;
	ld.global.u32 	%r73, [%rd76+-4];
	mul.wide.s32 	%rd27, %r73, 4;
	add.s64 	%rd28, %rd1, %rd27;
	ld.global.u32 	%r74, [%rd28];
	mad.lo.s32 	%r75, %r74, %r70, %r68;
	ld.global.u32 	%r76, [%rd77];
	div.s32 	%r77, %r72, %r76;
	mul.lo.s32 	%r78, %r77, %r76;
	sub.s32 	%r79, %r72, %r78;
	ld.global.u32 	%r80, [%rd76];
	mul.wide.s32 	%rd29, %r80, 4;
	add.s64 	%rd30, %rd1, %rd29;
	ld.global.u32 	%r81, [%rd30];
	mad.lo.s32 	%r82, %r81, %r77, %r75;
	ld.global.u32 	%r83, [%rd77+4];
	div.s32 	%r84, %r79, %r83;
	mul.lo.s32 	%r85, %r84, %r83;
	sub.s32 	%r86, %r79, %r85;
	ld.global.u32 	%r87, [%rd76+4];
	mul.wide.s32 	%rd31, %r87, 4;
	add.s64 	%rd32, %rd1, %rd31;
	ld.global.u32 	%r88, [%rd32];
	mad.lo.s32 	%r89, %r88, %r84, %r82;
	ld.global.u32 	%r90, [%rd77+8];
	div.s32 	%r91, %r86, %r90;
	mul.lo.s32 	%r92, %r91, %r90;
	sub.s32 	%r93, %r86, %r92;
	ld.global.u32 	%r94, [%rd76+8];
	mul.wide.s32 	%rd33, %r94, 4;
	add.s64 	%rd34, %rd1, %rd33;
	ld.global.u32 	%r95, [%rd34];
	mad.lo.s32 	%r96, %r95, %r91, %r89;
	ld.global.u32 	%r97, [%rd77+12];
	div.s32 	%r98, %r93, %r97;
	mul.lo.s32 	%r99, %r98, %r97;
	sub.s32 	%r153, %r93, %r99;
	ld.global.u32 	%r100, [%rd76+12];
	mul.wide.s32 	%rd35, %r100, 4;
	add.s64 	%rd36, %rd1, %rd35;
	ld.global.u32 	%r101, [%rd36];
	mad.lo.s32 	%r163, %r101, %r98, %r96;
	add.s32 	%r148, %r148, 8;
	add.s64 	%rd77, %rd77, 32;
	add.s64 	%rd76, %rd76, 32;
	setp.ne.s32 	%p5, %r148, 0;
	mov.u32 	%r156, %r6;
	@%p5 bra 	$L__BB0_7;
$L__BB0_8:
	setp.eq.s32 	%p6, %r4, 0;
	@%p6 bra 	$L__BB0_16;
	add.s32 	%r103, %r4, -1;
	setp.lt.u32 	%p7, %r103, 3;
	@%p7 bra 	$L__BB0_11;
	cvt.u64.u32 	%rd37, %r156;
	add.s64 	%rd38, %rd37, %rd4;
	shl.b64 	%rd39, %rd38, 2;
	add.s64 	%rd40, %rd1, %rd39;
	ld.global.u32 	%r104, [%rd40];
	div.s32 	%r105, %r153, %r104;
	mul.lo.s32 	%r106, %r105, %r104;
	sub.s32 	%r107, %r153, %r106;
	add.s64 	%rd41, %rd37, %rd5;
	shl.b64 	%rd42, %rd41, 2;
	add.s64 	%rd43, %rd1, %rd42;
	ld.global.u32 	%r108, [%rd43];
	mul.wide.s32 	%rd44, %r108, 4;
	add.s64 	%rd45, %rd1, %rd44;
	ld.global.u32 	%r109, [%rd45];
	mad.lo.s32 	%r110, %r109, %r105, %r163;
	ld.global.u32 	%r111, [%rd40+4];
	div.s32 	%r112, %r107, %r111;
	mul.lo.s32 	%r113, %r112, %r111;
	sub.s32 	%r114, %r107, %r113;
	ld.global.u32 	%r115, [%rd43+4];
	mul.wide.s32 	%rd46, %r115, 4;
	add.s64 	%rd47, %rd1, %rd46;
	ld.global.u32 	%r116, [%rd47];
	mad.lo.s32 	%r117, %r116, %r112, %r110;
	ld.global.u32 	%r118, [%rd40+8];
	div.s32 	%r119, %r114, %r118;
	mul.lo.s32 	%r120, %r119, %r118;
	sub.s32 	%r121, %r114, %r120;
	ld.global.u32 	%r122, [%rd43+8];
	mul.wide.s32 	%rd48, %r122, 4;
	add.s64 	%rd49, %rd1, %rd48;
	ld.global.u32 	%r123, [%rd49];
	mad.lo.s32 	%r124, %r123, %r119, %r117;
	ld.global.u32 	%r125, [%rd40+12];
	div.s32 	%r126, %r121, %r125;
	mul.lo.s32 	%r127, %r126, %r125;
	sub.s32 	%r153, %r121, %r127;
	ld.global.u32 	%r128, [%rd43+12];
	mul.wide.s32 	%rd50, %r128, 4;
	add.s64 	%rd51, %rd1, %rd50;
	ld.global.u32 	%r129, [%rd51];
	mad.lo.s32 	%r163, %r129, %r126, %r124;
	add.s32 	%r156, %r156, 4;
$L__BB0_11:
	setp.eq.s32 	%p8, %r5, 0;
	@%p8 bra 	$L__BB0_16;
	setp.eq.s32 	%p9, %r5, 1;
	@%p9 bra 	$L__BB0_14;
	cvt.u64.u32 	%rd52, %r156;
	add.s64 	%rd53, %rd52, %rd4;
	shl.b64 	%rd54, %rd53, 2;
	add.s64 	%rd55, %rd1, %rd54;
	ld.global.u32 	%r131, [%rd55];
	div.s32 	%r132, %r153, %r131;
	mul.lo.s32 	%r133, %r132, %r131;
	sub.s32 	%r134, %r153, %r133;
	add.s64 	%rd56, %rd52, %rd5;
	shl.b64 	%rd57, %rd56, 2;
	add.s64 	%rd58, %rd1, %rd57;
	ld.global.u32 	%r135, [%rd58];
	mul.wide.s32 	%rd59, %r135, 4;
	add.s64 	%rd60, %rd1, %rd59;
	ld.global.u32 	%r136, [%rd60];
	mad.lo.s32 	%r137, %r136, %r132, %r163;
	ld.global.u32 	%r138, [%rd55+4];
	div.s32 	%r139, %r134, %r138;
	mul.lo.s32 	%r140, %r139, %r138;
	sub.s32 	%r153, %r134, %r140;
	ld.global.u32 	%r141, [%rd58+4];
	mul.wide.s32 	%rd61, %r141, 4;
	add.s64 	%rd62, %rd1, %rd61;
	ld.global.u32 	%r142, [%rd62];
	mad.lo.s32 	%r163, %r142, %r139, %r137;
	add.s32 	%r156, %r156, 2;
$L__BB0_14:
	setp.eq.s32 	%p10, %r7, 0;
	@%p10 bra 	$L__BB0_16;
	cvt.u64.u32 	%rd63, %r156;
	add.s64 	%rd64, %rd63, %rd4;
	shl.b64 	%rd65, %rd64, 2;
	add.s64 	%rd66, %rd1, %rd65;
	ld.global.u32 	%r143, [%rd66];
	div.s32 	%r144, %r153, %r143;
	add.s64 	%rd67, %rd63, %rd5;
	shl.b64 	%rd68, %rd67, 2;
	add.s64 	%rd69, %rd1, %rd68;
	ld.global.u32 	%r145, [%rd69];
	mul.wide.s32 	%rd70, %r145, 4;
	add.s64 	%rd71, %rd1, %rd70;
	ld.global.u32 	%r146, [%rd71];
	mad.lo.s32 	%r163, %r146, %r144, %r163;
$L__BB0_16:
	mul.wide.s32 	%rd72, %r163, 4;
	add.s64 	%rd73, %rd3, %rd72;
	ld.global.f32 	%f2, [%rd73];
	mul.wide.s32 	%rd74, %r147, 4;
	add.s64 	%rd75, %rd2, %rd74;
	st.global.f32 	[%rd75], %f2;
	add.s32 	%r147, %r147, %r3;
	setp.lt.s32 	%p11, %r147, %r39;
	@%p11 bra 	$L__BB0_5;
$L__BB0_17:
	ret;

}
	// .globl	ShapetoBatch4D
.visible .entry ShapetoBatch4D(
	.param .u64 .ptr .align 1 ShapetoBatch4D_param_0,
	.param .u64 .ptr .align 1 ShapetoBatch4D_param_1,
	.param .u64 .ptr .align 1 ShapetoBatch4D_param_2,
	.param .u32 ShapetoBatch4D_param_3,
	.param .u32 ShapetoBatch4D_param_4,
	.param .u8 ShapetoBatch4D_param_5,
	.param .u64 .ptr .align 1 ShapetoBatch4D_param_6,
	.param .u64 .ptr .align 1 ShapetoBatch4D_param_7
)
{
	.reg .pred 	%p<9>;
	.reg .b16 	%rs<2>;
	.reg .b32 	%r<61>;
	.reg .b32 	%f<8>;
	.reg .b64 	%rd<20>;

	ld.param.u64 	%rd8, [ShapetoBatch4D_param_0];
	ld.param.u64 	%rd9, [ShapetoBatch4D_param_1];
	ld.param.u64 	%rd10, [ShapetoBatch4D_param_2];
	ld.param.u32 	%r22, [ShapetoBatch4D_param_3];
	ld.param.u32 	%r23, [ShapetoBatch4D_param_4];
	ld.param.s8 	%rs1, [ShapetoBatch4D_param_5];
	ld.param.u64 	%rd11, [ShapetoBatch4D_param_6];
	ld.param.u64 	%rd12, [ShapetoBatch4D_param_7];
	cvta.to.global.u64 	%rd1, %rd8;
	cvta.to.global.u64 	%rd2, %rd12;
	cvta.to.global.u64 	%rd3, %rd11;
	cvta.to.global.u64 	%rd4, %rd10;
	cvta.to.global.u64 	%rd5, %rd9;
	mov.u32 	%r24, %ctaid.x;
	mov.u32 	%r1, %ntid.x;
	mov.u32 	%r25, %tid.x;
	mad.lo.s32 	%r59, %r24, %r1, %r25;
	setp.ge.s32 	%p1, %r59, %r22;
	@%p1 bra 	$L__BB1_10;
	setp.eq.s16 	%p2, %rs1, 0;
	mov.u32 	%r26, %nctaid.x;
	mul.lo.s32 	%r3, %r1, %r26;
	@%p2 bra 	$L__BB1_2;
	bra.uni 	$L__BB1_6;
$L__BB1_2:
	ld.global.u32 	%r43, [%rd1+12];
	div.s32 	%r44, %r59, %r43;
	ld.global.u32 	%r45, [%rd1+8];
	div.s32 	%r46, %r44, %r45;
	mul.lo.s32 	%r47, %r46, %r45;
	sub.s32 	%r48, %r44, %r47;
	ld.global.u32 	%r49, [%rd1+4];
	div.s32 	%r50, %r46, %r49;
	mul.lo.s32 	%r51, %r50, %r49;
	sub.s32 	%r5, %r46, %r51;
	div.s32 	%r6, %r50, %r23;
	cvt.s64.s32 	%rd6, %r59;
	mul.wide.s32 	%rd17, %r59, 4;
	add.s64 	%rd7, %rd2, %rd17;
	ld.global.u32 	%r7, [%rd4+4];
	rem.s32 	%r52, %r6, %r7;
	mad.lo.s32 	%r53, %r7, %r48, %r52;
	ld.global.u32 	%r54, [%rd5+4];
	setp.lt.s32 	%p6, %r53, %r54;
	mov.f32 	%f7, 0f00000000;
	@%p6 bra 	$L__BB1_4;
$L__BB1_3:
	shl.b64 	%rd18, %rd6, 2;
	add.s64 	%rd19, %rd3, %rd18;
	st.global.f32 	[%rd19], %f7;
	add.s32 	%r59, %r59, %r3;
	setp.lt.s32 	%p8, %r59, %r22;
	@%p8 bra 	$L__BB1_2;
	bra.uni 	$L__BB1_10;
$L__BB1_4:
	div.s32 	%r55, %r6, %r7;
	ld.global.u32 	%r56, [%rd4];
	mad.lo.s32 	%r57, %r56, %r5, %r55;
	ld.global.u32 	%r58, [%rd5];
	setp.ge.s32 	%p7, %r57, %r58;
	@%p7 bra 	$L__BB1_3;
	ld.global.f32 	%f7, [%rd7];
	bra.uni 	$L__BB1_3;
$L__BB1_6:
	ld.global.u32 	%r10, [%rd1+12];
	div.s32 	%r27, %r59, %r10;
	ld.global.u32 	%r28, [%rd1+8];
	div.s32 	%r29, %r27, %r28;
	mul.lo.s32 	%r30, %r29, %r28;
	sub.s32 	%r31, %r27, %r30;
	ld.global.u32 	%r32, [%rd1+4];
	div.s32 	%r12, %r29, %r32;
	mul.lo.s32 	%r33, %r12, %r32;
	sub.s32 	%r11, %r29, %r33;
	div.s32 	%r13, %r12, %r23;
	ld.global.u32 	%r14, [%rd4+4];
	rem.s32 	%r34, %r13, %r14;
	mad.lo.s32 	%r15, %r14, %r31, %r34;
	ld.global.u32 	%r16, [%rd5+4];
	setp.ge.s32 	%p3, %r15, %r16;
	@%p3 bra 	$L__BB1_9;
	ld.global.u32 	%r35, [%rd5+12];
	rem.s32 	%r36, %r59, %r10;
	mad.lo.s32 	%r17, %r15, %r35, %r36;
	mul.lo.s32 	%r18, %r16, %r35;
	div.s32 	%r37, %r13, %r14;
	ld.global.u32 	%r38, [%rd4];
	mad.lo.s32 	%r19, %r38, %r11, %r37;
	ld.global.u32 	%r20, [%rd5];
	setp.ge.s32 	%p4, %r19, %r20;
	@%p4 bra 	$L__BB1_9;
	mad.lo.s32 	%r39, %r19, %r18, %r17;
	mul.lo.s32 	%r40, %r20, %r18;
	rem.s32 	%r41, %r12, %r23;
	mad.lo.s32 	%r42, %r40, %r41, %r39;
	mul.wide.s32 	%rd13, %r59, 4;
	add.s64 	%rd14, %rd3, %rd13;
	ld.global.f32 	%f3, [%rd14];
	mul.wide.s32 	%rd15, %r42, 4;
	add.s64 	%rd16, %rd2, %rd15;
	st.global.f32 	[%rd16], %f3;
$L__BB1_9:
	add.s32 	%r59, %r59, %r3;
	setp.lt.s32 	%p5, %r59, %r22;
	@%p5 bra 	$L__BB1_6;
$L__BB1_10:
	ret;

}
	// .globl	adagradfloat
.visible .entry adagradfloat(
	.param .u32 adagradfloat_param_0,
	.param .u64 .ptr .align 1 adagradfloat_param_1,
	.param .u64 .ptr .align 1 adagradfloat_param_2,
	.param .u64 .ptr .align 1 adagradfloat_param_3,
	.param .f32 adagradfloat_param_4,
	.param .f32 adagradfloat_param_5
)
{
	.reg .pred 	%p<2>;
	.reg .b32 	%r<8>;
	.reg .b32 	%f<13>;
	.reg .b64 	%rd<11>;

	ld.param.u32 	%r2, [adagradfloat_param_0];
	ld.param.u64 	%rd1, [adagradfloat_param_1];
	ld.param.u64 	%rd2, [adagradfloat_param_2];
	ld.param.u64 	%rd3, [adagradfloat_param_3];
	ld.param.f32 	%f1, [adagradfloat_param_4];
	ld.param.f32 	%f2, [adagradfloat_param_5];
	mov.u32 	%r3, %ctaid.x;
	mov.u32 	%r4, %tid.x;
	mov.u32 	%r5, %ntid.x;
	mad.lo.s32 	%r1, %r3, %r5, %r4;
	setp.ge.s32 	%p1, %r1, %r2;
	@%p1 bra 	$L__BB2_2;
	cvta.to.global.u64 	%rd4, %rd3;
	cvta.to.global.u64 	%rd5, %rd2;
	cvta.to.global.u64 	%rd6, %rd1;
	mul.wide.s32 	%rd7, %r1, 4;
	add.s64 	%rd8, %rd4, %rd7;
	ld.global.f32 	%f3, [%rd8];
	cvt.rzi.s32.f32 	%r6, %f3;
	cvt.rn.f32.s32 	%f4, %r6;
	add.s64 	%rd9, %rd5, %rd7;
	ld.global.f32 	%f5, [%rd9];
	fma.rn.f32 	%f6, %f5, %f5, %f4;
	st.global.f32 	[%rd8], %f6;
	ld.global.f32 	%f7, [%rd9];
	neg.f32 	%f8, %f7;
	mul.f32 	%f9, %f1, %f8;
	sqrt.rn.f32 	%f10, %f6;
	add.f32 	%f11, %f2, %f10;
	div.rn.f32 	%f12, %f9, %f11;
	add.s64 	%rd10, %rd6, %rd7;
	st.global.f32 	[%rd10], %f12;
	mov.b32 	%r7, 0;
	st.global.u32 	[%rd9], %r7;
$L__BB2_2:
	ret;

}
	// .globl	adamfloat
.visible .entry adamfloat(
	.param .u32 adamfloat_param_0,
	.param .u64 .ptr .align 1 adamfloat_param_1,
	.param .u64 .ptr .align 1 adamfloat_param_2,
	.param .u64 .ptr .align 1 adamfloat_param_3,
	.param .u64 .ptr .align 1 adamfloat_param_4,
	.param .f32 adamfloat_param_5,
	.param .f32 adamfloat_param_6,
	.param .f32 adamfloat_param_7,
	.param .f32 adamfloat_param_8,
	.param .f32 adamfloat_param_9
)
{
	.reg .pred 	%p<44>;
	.reg .b32 	%r<38>;
	.reg .b32 	%f<165>;
	.reg .b64 	%rd<16>;
	.reg .b64 	%fd<22>;

	ld.param.u32 	%r2, [adamfloat_param_0];
	ld.param.u64 	%rd2, [adamfloat_param_1];
	ld.param.u64 	%rd3, [adamfloat_param_2];
	ld.param.u64 	%rd4, [adamfloat_param_3];
	ld.param.u64 	%rd5, [adamfloat_param_4];
	ld.param.f32 	%f19, [adamfloat_param_5];
	ld.param.f32 	%f20, [adamfloat_param_6];
	ld.param.f32 	%f21, [adamfloat_param_7];
	ld.param.f32 	%f22, [adamfloat_param_8];
	ld.param.f32 	%f23, [adamfloat_param_9];
	mov.u32 	%r3, %ctaid.y;
	mov.u32 	%r4, %nctaid.x;
	mov.u32 	%r5, %ntid.x;
	mov.u32 	%r6, %ctaid.x;
	mov.u32 	%r7, %tid.x;
	mad.lo.s32 	%r8, %r3, %r4, %r6;
	mad.lo.s32 	%r1, %r8, %r5, %r7;
	setp.ge.s32 	%p1, %r1, %r2;
	mov.f32 	%f163, 0f3F800000;
	@%p1 bra 	$L__BB3_18;
	cvta.to.global.u64 	%rd6, %rd3;
	cvta.to.global.u64 	%rd7, %rd5;
	mul.wide.s32 	%rd8, %r1, 4;
	add.s64 	%rd9, %rd6, %rd8;
	ld.global.f32 	%f25, [%rd9];
	mul.f32 	%f26, %f20, %f25;
	cvt.f64.f32 	%fd1, %f26;
	cvt.f64.f32 	%fd2, %f20;
	mov.f64 	%fd3, 0d3FF0000000000000;
	sub.f64 	%fd4, %fd3, %fd2;
	add.s64 	%rd1, %rd7, %rd8;
	ld.global.f32 	%f27, [%rd1];
	cvt.f64.f32 	%fd5, %f27;
	fma.rn.f64 	%fd6, %fd4, %fd5, %fd1;
	cvt.rn.f32.f64 	%f1, %fd6;
	st.global.f32 	[%rd9], %f1;
	mul.f32 	%f28, %f23, 0f3F000000;
	cvt.rzi.f32.f32 	%f29, %f28;
	add.f32 	%f30, %f29, %f29;
	sub.f32 	%f31, %f23, %f30;
	abs.f32 	%f2, %f31;
	abs.f32 	%f3, %f20;
	setp.lt.f32 	%p2, %f3, 0f00800000;
	mul.f32 	%f32, %f3, 0f4B800000;
	selp.f32 	%f33, %f32, %f3, %p2;
	selp.f32 	%f34, 0fC1C00000, 0f00000000, %p2;
	mov.b32 	%r9, %f33;
	add.s32 	%r10, %r9, -1060439283;
	and.b32  	%r11, %r10, -8388608;
	sub.s32 	%r12, %r9, %r11;
	mov.b32 	%f35, %r12;
	cvt.rn.f32.s32 	%f36, %r11;
	fma.rn.f32 	%f37, %f36, 0f34000000, %f34;
	add.f32 	%f38, %f35, 0fBF800000;
	add.f32 	%f39, %f35, 0f3F800000;
	rcp.approx.ftz.f32 	%f40, %f39;
	add.f32 	%f41, %f38, %f38;
	mul.f32 	%f42, %f41, %f40;
	mul.f32 	%f43, %f42, %f42;
	sub.f32 	%f44, %f38, %f42;
	add.f32 	%f45, %f44, %f44;
	neg.f32 	%f46, %f42;
	fma.rn.f32 	%f47, %f46, %f38, %f45;
	mul.rn.f32 	%f48, %f40, %f47;
	fma.rn.f32 	%f49, %f43, 0f3A2C32E4, 0f3B52E7DB;
	fma.rn.f32 	%f50, %f49, %f43, 0f3C93BB73;
	fma.rn.f32 	%f51, %f50, %f43, 0f3DF6384F;
	mul.rn.f32 	%f52, %f51, %f43;
	fma.rn.f32 	%f53, %f42, 0f3FB8AA3B, %f37;
	sub.f32 	%f54, %f37, %f53;
	fma.rn.f32 	%f55, %f42, 0f3FB8AA3B, %f54;
	fma.rn.f32 	%f56, %f48, 0f3FB8AA3B, %f55;
	fma.rn.f32 	%f57, %f42, 0f32A55E34, %f56;
	mul.f32 	%f58, %f52, 0f40400000;
	fma.rn.f32 	%f59, %f58, %f48, %f57;
	fma.rn.f32 	%f60, %f52, %f42, %f59;
	add.rn.f32 	%f61, %f53, %f60;
	neg.f32 	%f62, %f53;
	add.rn.f32 	%f63, %f61, %f62;
	neg.f32 	%f64, %f63;
	add.rn.f32 	%f65, %f60, %f64;
	mul.rn.f32 	%f66, %f61, %f23;
	neg.f32 	%f67, %f66;
	fma.rn.f32 	%f68, %f61, %f23, %f67;
	fma.rn.f32 	%f69, %f65, %f23, %f68;
	cvt.rni.f32.f32 	%f70, %f66;
	sub.f32 	%f71, %f66, %f70;
	add.f32 	%f72, %f71, %f69;
	fma.rn.f32 	%f73, %f72, 0f391FCB8E, 0f3AAF85ED;
	fma.rn.f32 	%f74, %f73, %f72, 0f3C1D9856;
	fma.rn.f32 	%f75, %f74, %f72, 0f3D6357BB;
	fma.rn.f32 	%f76, %f75, %f72, 0f3E75FDEC;
	fma.rn.f32 	%f77, %f76, %f72, 0f3F317218;
	fma.rn.f32 	%f78, %f77, %f72, 0f3F800000;
	cvt.rzi.s32.f32 	%r13, %f70;
	setp.gt.f32 	%p3, %f70, 0f00000000;
	selp.b32 	%r14, 0, -2097152000, %p3;
	add.s32 	%r15, %r14, 2130706432;
	mov.b32 	%f79, %r15;
	mul.f32 	%f80, %f78, %f79;
	shl.b32 	%r16, %r13, 23;
	sub.s32 	%r17, %r16, %r14;
	mov.b32 	%f81, %r17;
	mul.f32 	%f82, %f80, %f81;
	abs.f32 	%f83, %f66;
	setp.gt.f32 	%p4, %f83, 0f43180000;
	setp.lt.f32 	%p5, %f66, 0f00000000;
	selp.f32 	%f84, 0f00000000, 0f7F800000, %p5;
	selp.f32 	%f4, %f84, %f82, %p4;
	setp.eq.f32 	%p6, %f20, 0f3F800000;
	setp.eq.f32 	%p7, %f23, 0f00000000;
	or.pred  	%p8, %p6, %p7;
	@%p8 bra 	$L__BB3_9;
	setp.num.f32 	%p9, %f3, %f3;
	abs.f32 	%f85, %f23;
	setp.num.f32 	%p10, %f85, %f85;
	and.pred  	%p11, %p9, %p10;
	@%p11 bra 	$L__BB3_4;
	add.rn.f32 	%f163, %f20, %f23;
	bra.uni 	$L__BB3_9;
$L__BB3_4:
	setp.neu.f32 	%p12, %f20, 0f00000000;
	setp.neu.f32 	%p13, %f3, 0f7F800000;
	and.pred  	%p14, %p12, %p13;
	@%p14 bra 	$L__BB3_6;
	setp.neu.f32 	%p21, %f2, 0f3F800000;
	add.f32 	%f90, %f20, %f20;
	mov.b32 	%r18, %f90;
	setp.lt.f32 	%p22, %f23, 0f00000000;
	xor.b32  	%r19, %r18, 2139095040;
	selp.b32 	%r20, %r19, %r18, %p22;
	and.b32  	%r21, %r20, 2147483647;
	selp.b32 	%r22, %r21, %r20, %p21;
	mov.b32 	%f163, %r22;
	bra.uni 	$L__BB3_9;
$L__BB3_6:
	setp.eq.f32 	%p15, %f20, 0fBF800000;
	setp.eq.f32 	%p16, %f85, 0f7F800000;
	and.pred  	%p17, %p15, %p16;
	@%p17 bra 	$L__BB3_9;
	setp.geu.f32 	%p18, %f20, 0f00000000;
	mov.f32 	%f163, %f4;
	@%p18 bra 	$L__BB3_9;
	setp.neu.f32 	%p19, %f2, 0f3F800000;
	neg.f32 	%f87, %f4;
	selp.f32 	%f88, %f4, %f87, %p19;
	cvt.rmi.f32.f32 	%f89, %f23;
	setp.neu.f32 	%p20, %f23, %f89;
	selp.f32 	%f163, 0f7FFFFFFF, %f88, %p20;
$L__BB3_9:
	setp.eq.f32 	%p23, %f23, 0f00000000;
	cvt.f64.f32 	%fd7, %f163;
	mov.f64 	%fd8, 0d3FF0000000000000;
	sub.f64 	%fd9, %fd8, %fd7;
	cvt.f64.f32 	%fd10, %f1;
	div.rn.f64 	%fd11, %fd10, %fd9;
	cvt.rn.f32.f64 	%f10, %fd11;
	cvta.to.global.u64 	%rd10, %rd4;
	add.s64 	%rd12, %rd10, %rd8;
	ld.global.f32 	%f92, [%rd12];
	mul.f32 	%f93, %f21, %f92;
	cvt.f64.f32 	%fd12, %f93;
	cvt.f64.f32 	%fd13, %f21;
	sub.f64 	%fd14, %fd8, %fd13;
	ld.global.f32 	%f94, [%rd1];
	mul.f32 	%f95, %f94, %f94;
	cvt.f64.f32 	%fd15, %f95;
	fma.rn.f64 	%fd16, %fd14, %fd15, %fd12;
	cvt.rn.f32.f64 	%f11, %fd16;
	st.global.f32 	[%rd12], %f11;
	abs.f32 	%f12, %f21;
	setp.lt.f32 	%p24, %f12, 0f00800000;
	mul.f32 	%f96, %f12, 0f4B800000;
	selp.f32 	%f97, %f96, %f12, %p24;
	selp.f32 	%f98, 0fC1C00000, 0f00000000, %p24;
	mov.b32 	%r23, %f97;
	add.s32 	%r24, %r23, -1060439283;
	and.b32  	%r25, %r24, -8388608;
	sub.s32 	%r26, %r23, %r25;
	mov.b32 	%f99, %r26;
	cvt.rn.f32.s32 	%f100, %r25;
	fma.rn.f32 	%f101, %f100, 0f34000000, %f98;
	add.f32 	%f102, %f99, 0fBF800000;
	add.f32 	%f103, %f99, 0f3F800000;
	rcp.approx.ftz.f32 	%f104, %f103;
	add.f32 	%f105, %f102, %f102;
	mul.f32 	%f106, %f105, %f104;
	mul.f32 	%f107, %f106, %f106;
	sub.f32 	%f108, %f102, %f106;
	add.f32 	%f109, %f108, %f108;
	neg.f32 	%f110, %f106;
	fma.rn.f32 	%f111, %f110, %f102, %f109;
	mul.rn.f32 	%f112, %f104, %f111;
	fma.rn.f32 	%f113, %f107, 0f3A2C32E4, 0f3B52E7DB;
	fma.rn.f32 	%f114, %f113, %f107, 0f3C93BB73;
	fma.rn.f32 	%f115, %f114, %f107, 0f3DF6384F;
	mul.rn.f32 	%f116, %f115, %f107;
	fma.rn.f32 	%f117, %f106, 0f3FB8AA3B, %f101;
	sub.f32 	%f118, %f101, %f117;
	fma.rn.f32 	%f119, %f106, 0f3FB8AA3B, %f118;
	fma.rn.f32 	%f120, %f112, 0f3FB8AA3B, %f119;
	fma.rn.f32 	%f121, %f106, 0f32A55E34, %f120;
	mul.f32 	%f122, %f116, 0f40400000;
	fma.rn.f32 	%f123, %f122, %f112, %f121;
	fma.rn.f32 	%f124, %f116, %f106, %f123;
	add.rn.f32 	%f125, %f117, %f124;
	neg.f32 	%f126, %f117;
	add.rn.f32 	%f127, %f125, %f126;
	neg.f32 	%f128, %f127;
	add.rn.f32 	%f129, %f124, %f128;
	mul.rn.f32 	%f130, %f125, %f23;
	neg.f32 	%f131, %f130;
	fma.rn.f32 	%f132, %f125, %f23, %f131;
	fma.rn.f32 	%f133, %f129, %f23, %f132;
	cvt.rni.f32.f32 	%f134, %f130;
	sub.f32 	%f135, %f130, %f134;
	add.f32 	%f136, %f135, %f133;
	fma.rn.f32 	%f137, %f136, 0f391FCB8E, 0f3AAF85ED;
	fma.rn.f32 	%f138, %f137, %f136, 0f3C1D9856;
	fma.rn.f32 	%f139, %f138, %f136, 0f3D6357BB;
	fma.rn.f32 	%f140, %f139, %f136, 0f3E75FDEC;
	fma.rn.f32 	%f141, %f140, %f136, 0f3F317218;
	fma.rn.f32 	%f142, %f141, %f136, 0f3F800000;
	cvt.rzi.s32.f32 	%r27, %f134;
	setp.gt.f32 	%p25, %f134, 0f00000000;
	selp.b32 	%r28, 0, -2097152000, %p25;
	add.s32 	%r29, %r28, 2130706432;
	mov.b32 	%f143, %r29;
	mul.f32 	%f144, %f142, %f143;
	shl.b32 	%r30, %r27, 23;
	sub.s32 	%r31, %r30, %r28;
	mov.b32 	%f145, %r31;
	mul.f32 	%f146, %f144, %f145;
	abs.f32 	%f147, %f130;
	setp.gt.f32 	%p26, %f147, 0f43180000;
	setp.lt.f32 	%p27, %f130, 0f00000000;
	selp.f32 	%f148, 0f00000000, 0f7F800000, %p27;
	selp.f32 	%f13, %f148, %f146, %p26;
	setp.eq.f32 	%p28, %f21, 0f3F800000;
	or.pred  	%p29, %p28, %p23;
	mov.f32 	%f164, 0f3F800000;
	@%p29 bra 	$L__BB3_17;
	setp.num.f32 	%p30, %f12, %f12;
	abs.f32 	%f149, %f23;
	setp.num.f32 	%p31, %f149, %f149;
	and.pred  	%p32, %p30, %p31;
	@%p32 bra 	$L__BB3_12;
	add.rn.f32 	%f164, %f21, %f23;
	bra.uni 	$L__BB3_17;
$L__BB3_12:
	setp.neu.f32 	%p33, %f21, 0f00000000;
	setp.neu.f32 	%p34, %f12, 0f7F800000;
	and.pred  	%p35, %p33, %p34;
	@%p35 bra 	$L__BB3_14;
	setp.neu.f32 	%p42, %f2, 0f3F800000;
	add.f32 	%f154, %f21, %f21;
	mov.b32 	%r32, %f154;
	setp.lt.f32 	%p43, %f23, 0f00000000;
	xor.b32  	%r33, %r32, 2139095040;
	selp.b32 	%r34, %r33, %r32, %p43;
	and.b32  	%r35, %r34, 2147483647;
	selp.b32 	%r36, %r35, %r34, %p42;
	mov.b32 	%f164, %r36;
	bra.uni 	$L__BB3_17;
$L__BB3_14:
	setp.eq.f32 	%p36, %f21, 0fBF800000;
	setp.eq.f32 	%p37, %f149, 0f7F800000;
	and.pred  	%p38, %p36, %p37;
	@%p38 bra 	$L__BB3_17;
	setp.geu.f32 	%p39, %f21, 0f00000000;
	mov.f32 	%f164, %f13;
	@%p39 bra 	$L__BB3_17;
	setp.neu.f32 	%p40, %f2, 0f3F800000;
	neg.f32 	%f151, %f13;
	selp.f32 	%f152, %f13, %f151, %p40;
	cvt.rmi.f32.f32 	%f153, %f23;
	setp.neu.f32 	%p41, %f23, %f153;
	selp.f32 	%f164, 0f7FFFFFFF, %f152, %p41;
$L__BB3_17:
	cvt.f64.f32 	%fd17, %f164;
	mov.f64 	%fd18, 0d3FF0000000000000;
	sub.f64 	%fd19, %fd18, %fd17;
	cvt.f64.f32 	%fd20, %f11;
	div.rn.f64 	%fd21, %fd20, %fd19;
	cvt.rn.f32.f64 	%f155, %fd21;
	mul.f32 	%f156, %f19, %f10;
	sqrt.rn.f32 	%f157, %f155;
	add.f32 	%f158, %f22, %f157;
	div.rn.f32 	%f159, %f156, %f158;
	cvta.to.global.u64 	%rd13, %rd2;
	add.s64 	%rd15, %rd13, %rd8;
	ld.global.f32 	%f160, [%rd15];
	sub.f32 	%f161, %f160, %f159;
	st.global.f32 	[%rd15], %f161;
	mov.b32 	%r37, 0;
	st.global.u32 	[%rd1], %r37;
$L__BB3_18:
	ret;

}
	// .globl	adadeltafloat
.visible .entry adadeltafloat(
	.param .u32 adadeltafloat_param_0,
	.param .u64 .ptr .align 1 adadeltafloat_param_1,
	.param .u64 .ptr .align 1 adadeltafloat_param_2,
	.param .u64 .ptr .align 1 adadeltafloat_param_3,
	.param .u64 .ptr .align 1 adadeltafloat_param_4,
	.param .f32 adadeltafloat_param_5,
	.param .f32 adadeltafloat_param_6
)
{
	.reg .pred 	%p<2>;
	.reg .b32 	%r<7>;
	.reg .b32 	%f<12>;
	.reg .b64 	%rd<11>;

	ld.param.u32 	%r2, [adadeltafloat_param_0];
	ld.param.u64 	%rd1, [adadeltafloat_param_1];
	ld.param.u64 	%rd2, [adadeltafloat_param_2];
	ld.param.u64 	%rd3, [adadeltafloat_param_4];
	ld.param.f32 	%f1, [adadeltafloat_param_5];
	ld.param.f32 	%f2, [adadeltafloat_param_6];
	mov.u32 	%r3, %ctaid.x;
	mov.u32 	%r4, %tid.x;
	mov.u32 	%r5, %ntid.x;
	mad.lo.s32 	%r1, %r3, %r5, %r4;
	setp.ge.s32 	%p1, %r1, %r2;
	@%p1 bra 	$L__BB4_2;
	cvta.to.global.u64 	%rd4, %rd2;
	cvta.to.global.u64 	%rd5, %rd3;
	cvta.to.global.u64 	%rd6, %rd1;
	mul.wide.s32 	%rd7, %r1, 4;
	add.s64 	%rd8, %rd4, %rd7;
	ld.global.f32 	%f3, [%rd8];
	add.s64 	%rd9, %rd5, %rd7;
	ld.global.f32 	%f4, [%rd9];
	fma.rn.f32 	%f5, %f4, %f4, %f3;
	st.global.f32 	[%rd8], %f5;
	ld.global.f32 	%f6, [%rd9];
	neg.f32 	%f7, %f6;
	mul.f32 	%f8, %f1, %f7;
	sqrt.rn.f32 	%f9, %f5;
	add.f32 	%f10, %f2, %f9;
	div.rn.f32 	%f11, %f8, %f10;
	add.s64 	%rd10, %rd6, %rd7;
	st.global.f32 	[%rd10], %f11;
	mov.b32 	%r6, 0;
	st.global.u32 	[%rd9], %r6;
$L__BB4_2:
	ret;

}
	// .globl	l1regularizationfloat
.visible .entry l1regularizationfloat(
	.param .u32 l1regularizationfloat_param_0,
	.param .u64 .ptr .align 1 l1regularizationfloat_param_1,
	.param .u64 .ptr .align 1 l1regularizationfloat_param_2,
	.param .u64 .ptr .align 1 l1regularizationfloat_param_3,
	.param .u64 .ptr .align 1 l1regularizationfloat_param_4,
	.param .f32 l1regularizationfloat_param_5,
	.param .f32 l1regularizationfloat_param_6,
	.param .f32 l1regularizationfloat_param_7
)
{
	.reg .pred 	%p<3>;
	.reg .b32 	%r<6>;
	.reg .b32 	%f<12>;
	.reg .b64 	%rd<10>;

	ld.param.u32 	%r2, [l1regularizationfloat_param_0];
	ld.param.u64 	%rd1, [l1regularizationfloat_param_1];
	ld.param.u64 	%rd2, [l1regularizationfloat_param_2];
	ld.param.u64 	%rd3, [l1regularizationfloat_param_3];
	ld.param.f32 	%f1, [l1regularizationfloat_param_5];
	ld.param.f32 	%f2, [l1regularizationfloat_param_6];
	mov.u32 	%r3, %ctaid.x;
	mov.u32 	%r4, %tid.x;
	mov.u32 	%r5, %ntid.x;
	mad.lo.s32 	%r1, %r3, %r5, %r4;
	setp.ge.s32 	%p1, %r1, %r2;
	@%p1 bra 	$L__BB5_2;
	cvta.to.global.u64 	%rd4, %rd1;
	cvta.to.global.u64 	%rd5, %rd2;
	cvta.to.global.u64 	%rd6, %rd3;
	mul.wide.s32 	%rd7, %r1, 4;
	add.s64 	%rd8, %rd4, %rd7;
	ld.global.f32 	%f3, [%rd8];
	setp.lt.f32 	%p2, %f3, 0f00000000;
	neg.f32 	%f4, %f2;
	selp.f32 	%f5, %f4, %f2, %p2;
	add.s64 	%rd9, %rd5, %rd7;
	ld.global.f32 	%f6, [%rd9];
	mul.f32 	%f7, %f6, %f5;
	atom.global.add.f32 	%f8, [%rd6], %f7;
	ld.global.f32 	%f9, [%rd8];
	div.rn.f32 	%f10, %f9, %f1;
	add.f32 	%f11, %f5, %f10;
	st.global.f32 	[%rd8], %f11;
$L__BB5_2:
	ret;

}
	// .globl	Segment1stDim
.visible .entry Segment1stDim(
	.param .u32 Segment1stDim_param_0,
	.param .u64 .ptr .align 1 Segment1stDim_param_1,
	.param .u64 .ptr .align 1 Segment1stDim_param_2,
	.param .u32 Segment1stDim_param_3
)
{
	.reg .pred 	%p<2>;
	.reg .b32 	%r<12>;
	.reg .b32 	%f<2>;
	.reg .b64 	%rd<9>;

	ld.param.u32 	%r3, [Segment1stDim_param_0];
	ld.param.u64 	%rd1, [Segment1stDim_param_1];
	ld.param.u64 	%rd2, [Segment1stDim_param_2];
	ld.param.u32 	%r4, [Segment1stDim_param_3];
	mov.u32 	%r5, %ctaid.y;
	mov.u32 	%r6, %nctaid.x;
	mov.u32 	%r7, %ntid.x;
	mov.u32 	%r8, %ctaid.x;
	mov.u32 	%r9, %tid.x;
	mad.lo.s32 	%r10, %r5, %r6, %r8;
	mad.lo.s32 	%r1, %r10, %r7, %r9;
	mul.lo.s32 	%r2, %r4, %r3;
	setp.ge.s32 	%p1, %r1, %r4;
	@%p1 bra 	$L__BB6_2;
	cvta.to.global.u64 	%rd3, %rd1;
	cvta.to.global.u64 	%rd4, %rd2;
	add.s32 	%r11, %r2, %r1;
	mul.wide.s32 	%rd5, %r11, 4;
	add.s64 	%rd6, %rd3, %rd5;
	ld.global.f32 	%f1, [%rd6];
	mul.wide.s32 	%rd7, %r1, 4;
	add.s64 	%rd8, %rd4, %rd7;
	st.global.f32 	[%rd8], %f1;
$L__BB6_2:
	ret;

}
	// .globl	l2regularizationfloat
.visible .entry l2regularizationfloat(
	.param .u32 l2regularizationfloat_param_0,
	.param .u64 .ptr .align 1 l2regularizationfloat_param_1,
	.param .u64 .ptr .align 1 l2regularizationfloat_param_2,
	.param .u64 .ptr .align 1 l2regularizationfloat_param_3,
	.param .u64 .ptr .align 1 l2regularizationfloat_param_4,
	.param .f32 l2regularizationfloat_param_5,
	.param .f32 l2regularizationfloat_param_6,
	.param .f32 l2regularizationfloat_param_7
)
{
	.reg .pred 	%p<2>;
	.reg .b32 	%r<9>;
	.reg .b32 	%f<12>;
	.reg .b64 	%rd<10>;

	ld.param.u32 	%r2, [l2regularizationfloat_param_0];
	ld.param.u64 	%rd1, [l2regularizationfloat_param_1];
	ld.param.u64 	%rd2, [l2regularizationfloat_param_2];
	ld.param.u64 	%rd3, [l2regularizationfloat_param_4];
	ld.param.f32 	%f1, [l2regularizationfloat_param_5];
	ld.param.f32 	%f2, [l2regularizationfloat_param_7];
	mov.u32 	%r3, %ctaid.y;
	mov.u32 	%r4, %nctaid.x;
	mov.u32 	%r5, %ntid.x;
	mov.u32 	%r6, %ctaid.x;
	mov.u32 	%r7, %tid.x;
	mad.lo.s32 	%r8, %r3, %r4, %r6;
	mad.lo.s32 	%r1, %r8, %r5, %r7;
	setp.ge.s32 	%p1, %r1, %r2;
	@%p1 bra 	$L__BB7_2;
	cvta.to.global.u64 	%rd4, %rd2;
	cvta.to.global.u64 	%rd5, %rd3;
	cvta.to.global.u64 	%rd6, %rd1;
	mul.wide.s32 	%rd7, %r1, 4;
	add.s64 	%rd8, %rd4, %rd7;
	ld.global.f32 	%f3, [%rd8];
	mul.f32 	%f4, %f3, %f3;
	mul.f32 	%f5, %f2, %f4;
	mul.f32 	%f6, %f5, 0f3F000000;
	atom.global.add.f32 	%f7, [%rd5], %f6;
	add.s64 	%rd9, %rd6, %rd7;
	ld.global.f32 	%f8, [%rd9];
	div.rn.f32 	%f9, %f8, %f1;
	ld.global.f32 	%f10, [%rd8];
	fma.rn.f32 	%f11, %f2, %f10, %f9;
	st.global.f32 	[%rd9], %f11;
$L__BB7_2:
	ret;

}
	// .globl	batchregfloat
.visible .entry batchregfloat(
	.param .u32 batchregfloat_param_0,
	.param .u64 .ptr .align 1 batchregfloat_param_1,
	.param .f32 batchregfloat_param_2
)
{
	.reg .pred 	%p<2>;
	.reg .b32 	%r<9>;
	.reg .b32 	%f<4>;
	.reg .b64 	%rd<5>;

	ld.param.u32 	%r2, [batchregfloat_param_0];
	ld.param.u64 	%rd1, [batchregfloat_param_1];
	ld.param.f32 	%f1, [batchregfloat_param_2];
	mov.u32 	%r3, %ctaid.y;
	mov.u32 	%r4, %nctaid.x;
	mov.u32 	%r5, %ntid.x;
	mov.u32 	%r6, %ctaid.x;
	mov.u32 	%r7, %tid.x;
	mad.lo.s32 	%r8, %r3, %r4, %r6;
	mad.lo.s32 	%r1, %r8, %r5, %r7;
	setp.ge.s32 	%p1, %r1, %r2;
	@%p1 bra 	$L__BB8_2;
	cvta.to.global.u64 	%rd2, %rd1;
	mul.wide.s32 	%rd3, %r1, 4;
	add.s64 	%rd4, %rd2, %rd3;
	ld.global.f32 	%f2, [%rd4];
	div.rn.f32 	%f3, %f2, %f1;
	st.global.f32 	[%rd4], %f3;
$L__BB8_2:
	ret;

}
	// .globl	l1l2regularizationfloat
.visible .entry l1l2regularizationfloat(
	.param .u32 l1l2regularizationfloat_param_0,
	.param .u64 .ptr .align 1 l1l2regularizationfloat_param_1,
	.param .u64 .ptr .align 1 l1l2regularizationfloat_param_2,
	.param .u64 .ptr .align 1 l1l2regularizationfloat_param_3,
	.param .u64 .ptr .align 1 l1l2regularizationfloat_param_4,
	.param .f32 l1l2regularizationfloat_param_5,
	.param .f32 l1l2regularizationfloat_param_6,
	.param .f32 l1l2regularizationfloat_param_7
)
{
	.reg .pred 	%p<3>;
	.reg .b32 	%r<12>;
	.reg .b32 	%f<19>;
	.reg .b64 	%rd<12>;

	ld.param.u32 	%r2, [l1l2regularizationfloat_param_0];
	ld.param.u64 	%rd1, [l1l2regularizationfloat_param_1];
	ld.param.u64 	%rd2, [l1l2regularizationfloat_param_2];
	ld.param.u64 	%rd3, [l1l2regularizationfloat_param_3];
	ld.param.u64 	%rd4, [l1l2regularizationfloat_param_4];
	ld.param.f32 	%f1, [l1l2regularizationfloat_param_5];
	ld.param.f32 	%f2, [l1l2regularizationfloat_param_6];
	ld.param.f32 	%f3, [l1l2regularizationfloat_param_7];
	mov.u32 	%r3, %ctaid.y;
	mov.u32 	%r4, %nctaid.x;
	mov.u32 	%r5, %ntid.x;
	mov.u32 	%r6, %ctaid.x;
	mov.u32 	%r7, %tid.x;
	mad.lo.s32 	%r8, %r3, %r4, %r6;
	mad.lo.s32 	%r1, %r8, %r5, %r7;
	setp.ge.s32 	%p1, %r1, %r2;
	@%p1 bra 	$L__BB9_2;
	cvta.to.global.u64 	%rd5, %rd1;
	cvta.to.global.u64 	%rd6, %rd2;
	cvta.to.global.u64 	%rd7, %rd3;
	cvta.to.global.u64 	%rd8, %rd4;
	cvt.rzi.s32.f32 	%r9, %f2;
	mul.wide.s32 	%rd9, %r1, 4;
	add.s64 	%rd10, %rd5, %rd9;
	ld.global.f32 	%f4, [%rd10];
	setp.lt.f32 	%p2, %f4, 0f00000000;
	neg.s32 	%r10, %r9;
	selp.b32 	%r11, %r10, %r9, %p2;
	add.s64 	%rd11, %rd6, %rd9;
	ld.global.f32 	%f5, [%rd11];
	cvt.rn.f32.s32 	%f6, %r11;
	mul.f32 	%f7, %f5, %f6;
	atom.global.add.f32 	%f8, [%rd7], %f7;
	ld.global.f32 	%f9, [%rd11];
	mul.f32 	%f10, %f9, %f9;
	mul.f32 	%f11, %f3, %f10;
	mul.f32 	%f12, %f11, 0f3F000000;
	atom.global.add.f32 	%f13, [%rd8], %f12;
	ld.global.f32 	%f14, [%rd10];
	div.rn.f32 	%f15, %f14, %f1;
	ld.global.f32 	%f16, [%rd11];
	fma.rn.f32 	%f17, %f3, %f16, %f15;
	add.f32 	%f18, %f2, %f17;
	st.global.f32 	[%rd10], %f18;
$L__BB9_2:
	ret;

}
	// .globl	forwardParametricfloat
.visible .entry forwardParametricfloat(
	.param .u32 forwardParametricfloat_param_0,
	.param .u32 forwardParametricfloat_param_1,
	.param .u64 .ptr .align 1 forwardParametricfloat_param_2,
	.param .u64 .ptr .align 1 forwardParametricfloat_param_3,
	.param .u64 .ptr .align 1 forwardParametricfloat_param_4
)
{
	.reg .pred 	%p<5>;
	.reg .b32 	%r<11>;
	.reg .b32 	%f<4>;
	.reg .b64 	%rd<15>;

	ld.param.u32 	%r3, [forwardParametricfloat_param_0];
	ld.param.u32 	%r4, [forwardParametricfloat_param_1];
	ld.param.u64 	%rd2, [forwardParametricfloat_param_2];
	ld.param.u64 	%rd4, [forwardParametricfloat_param_3];
	ld.param.u64 	%rd3, [forwardParametricfloat_param_4];
	cvta.to.global.u64 	%rd1, %rd4;
	mov.u32 	%r5, %nctaid.x;
	mov.u32 	%r6, %ntid.x;
	mul.lo.s32 	%r7, %r5, %r6;
	mov.u32 	%r8, %ctaid.x;
	mov.u32 	%r9, %tid.x;
	mad.lo.s32 	%r1, %r8, %r6, %r9;
	mov.u32 	%r10, %ctaid.y;
	mad.lo.s32 	%r2, %r7, %r10, %r1;
	setp.ge.s32 	%p1, %r2, %r3;
	setp.ge.s32 	%p2, %r1, %r4;
	or.pred  	%p3, %p1, %p2;
	@%p3 bra 	$L__BB10_4;
	cvta.to.global.u64 	%rd5, %rd2;
	mul.wide.s32 	%rd6, %r2, 4;
	add.s64 	%rd7, %rd5, %rd6;
	ld.global.f32 	%f1, [%rd7];
	setp.leu.f32 	%p4, %f1, 0f00000000;
	@%p4 bra 	$L__BB10_3;
	add.s64 	%rd14, %rd1, %rd6;
	st.global.f32 	[%rd14], %f1;
	bra.uni 	$L__BB10_4;
$L__BB10_3:
	cvta.to.global.u64 	%rd8, %rd3;
	mul.wide.s32 	%rd9, %r1, 4;
	add.s64 	%rd10, %rd8, %rd9;
	ld.global.f32 	%f2, [%rd10];
	mul.f32 	%f3, %f2, %f1;
	add.s64 	%rd12, %rd1, %rd6;
	st.global.f32 	[%rd12], %f3;
$L__BB10_4:
	ret;

}
	// .globl	backwardParametricfloat
.visible .entry backwardParametricfloat(
	.param .u32 backwardParametricfloat_param_0,
	.param .u32 backwardParametricfloat_param_1,
	.param .u64 .ptr .align 1 backwardParametricfloat_param_2,
	.param .u64 .ptr .align 1 backwardParametricfloat_param_3,
	.param .u64 .ptr .align 1 backwardParametricfloat_param_4,
	.param .u64 .ptr .align 1 backwardParametricfloat_param_5,
	.param .u64 .ptr .align 1 backwardParametricfloat_param_6
)
{
	.reg .pred 	%p<5>;
	.reg .b32 	%r<11>;
	.reg .b32 	%f<10>;
	.reg .b64 	%rd<22>;

	ld.param.u32 	%r3, [backwardParametricfloat_param_0];
	ld.param.u32 	%r4, [backwardParametricfloat_param_1];
	ld.param.u64 	%rd4, [backwardParametricfloat_param_2];
	ld.param.u64 	%rd7, [backwardParametricfloat_param_3];
	ld.param.u64 	%rd8, [backwardParametricfloat_param_4];
	ld.param.u64 	%rd5, [backwardParametricfloat_param_5];
	ld.param.u64 	%rd6, [backwardParametricfloat_param_6];
	cvta.to.global.u64 	%rd1, %rd7;
	cvta.to.global.u64 	%rd2, %rd8;
	mov.u32 	%r5, %nctaid.x;
	mov.u32 	%r6, %ntid.x;
	mul.lo.s32 	%r7, %r5, %r6;
	mov.u32 	%r8, %ctaid.x;
	mov.u32 	%r9, %tid.x;
	mad.lo.s32 	%r1, %r8, %r6, %r9;
	mov.u32 	%r10, %ctaid.y;
	mad.lo.s32 	%r2, %r7, %r10, %r1;
	setp.ge.s32 	%p1, %r2, %r3;
	setp.ge.s32 	%p2, %r1, %r4;
	or.pred  	%p3, %p1, %p2;
	@%p3 bra 	$L__BB11_4;
	cvta.to.global.u64 	%rd9, %rd4;
	mul.wide.s32 	%rd10, %r2, 4;
	add.s64 	%rd3, %rd9, %rd10;
	ld.global.f32 	%f1, [%rd3];
	setp.leu.f32 	%p4, %f1, 0f00000000;
	@%p4 bra 	$L__BB11_3;
	add.s64 	%rd20, %rd2, %rd10;
	ld.global.f32 	%f9, [%rd20];
	add.s64 	%rd21, %rd1, %rd10;
	st.global.f32 	[%rd21], %f9;
	bra.uni 	$L__BB11_4;
$L__BB11_3:
	cvta.to.global.u64 	%rd11, %rd5;
	mul.wide.s32 	%rd12, %r1, 4;
	add.s64 	%rd13, %rd11, %rd12;
	ld.global.f32 	%f2, [%rd13];
	add.s64 	%rd15, %rd2, %rd10;
	ld.global.f32 	%f3, [%rd15];
	mul.f32 	%f4, %f2, %f3;
	add.s64 	%rd16, %rd1, %rd10;
	st.global.f32 	[%rd16], %f4;
	cvta.to.global.u64 	%rd17, %rd6;
	add.s64 	%rd18, %rd17, %rd12;
	ld.global.f32 	%f5, [%rd3];
	ld.global.f32 	%f6, [%rd15];
	mul.f32 	%f7, %f5, %f6;
	atom.global.add.f32 	%f8, [%rd18], %f7;
$L__BB11_4:
	ret;

}
	// .globl	forwardleakyfloat
.visible .entry forwardleakyfloat(
	.param .u32 forwardleakyfloat_param_0,
	.param .u64 .ptr .align 1 forwardleakyfloat_param_1,
	.param .u64 .ptr .align 1 forwardleakyfloat_param_2,
	.param .f32 forwardleakyfloat_param_3
)
{
	.reg .pred 	%p<3>;
	.reg .b32 	%r<9>;
	.reg .b32 	%f<4>;
	.reg .b64 	%rd<11>;

	ld.param.u32 	%r2, [forwardleakyfloat_param_0];
	ld.param.u64 	%rd2, [forwardleakyfloat_param_1];
	ld.param.u64 	%rd3, [forwardleakyfloat_param_2];
	ld.param.f32 	%f2, [forwardleakyfloat_param_3];
	cvta.to.global.u64 	%rd1, %rd3;
	mov.u32 	%r3, %ctaid.y;
	mov.u32 	%r4, %nctaid.x;
	mov.u32 	%r5, %ntid.x;
	mov.u32 	%r6, %ctaid.x;
	mov.u32 	%r7, %tid.x;
	mad.lo.s32 	%r8, %r3, %r4, %r6;
	mad.lo.s32 	%r1, %r8, %r5, %r7;
	setp.ge.s32 	%p1, %r1, %r2;
	@%p1 bra 	$L__BB12_4;
	cvta.to.global.u64 	%rd4, %rd2;
	mul.wide.s32 	%rd5, %r1, 4;
	add.s64 	%rd6, %rd4, %rd5;
	ld.global.f32 	%f1, [%rd6];
	setp.leu.f32 	%p2, %f1, 0f00000000;
	@%p2 bra 	$L__BB12_3;
	add.s64 	%rd10, %rd1, %rd5;
	st.global.f32 	[%rd10], %f1;
	bra.uni 	$L__BB12_4;
$L__BB12_3:
	mul.f32 	%f3, %f2, %f1;
	add.s64 	%rd8, %rd1, %rd5;
	st.global.f32 	[%rd8], %f3;
$L__BB12_4:
	ret;

}
	// .globl	backwardleakyfloat
.visible .entry backwardleakyfloat(
	.param .u32 backwardleakyfloat_param_0,
	.param .u64 .ptr .align 1 backwardleakyfloat_param_1,
	.param .u64 .ptr .align 1 backwardleakyfloat_param_2,
	.param .u64 .ptr .align 1 backwardleakyfloat_param_3,
	.param .f32 backwardleakyfloat_param_4
)
{
	.reg .pred 	%p<3>;
	.reg .b32 	%r<9>;
	.reg .b32 	%f<6>;
	.reg .b64 	%rd<15>;

	ld.param.u32 	%r2, [backwardleakyfloat_param_0];
	ld.param.u64 	%rd3, [backwardleakyfloat_param_1];
	ld.param.u64 	%rd4, [backwardleakyfloat_param_2];
	ld.param.u64 	%rd5, [backwardleakyfloat_param_3];
	ld.param.f32 	%f1, [backwardleakyfloat_param_4];
	cvta.to.global.u64 	%rd1, %rd4;
	cvta.to.global.u64 	%rd2, %rd5;
	mov.u32 	%r3, %ctaid.y;
	mov.u32 	%r4, %nctaid.x;
	mov.u32 	%r5, %ntid.x;
	mov.u32 	%r6, %ctaid.x;
	mov.u32 	%r7, %tid.x;
	mad.lo.s32 	%r8, %r3, %r4, %r6;
	mad.lo.s32 	%r1, %r8, %r5, %r7;
	setp.ge.s32 	%p1, %r1, %r2;
	@%p1 bra 	$L__BB13_4;
	cvta.to.global.u64 	%rd6, %rd3;
	mul.wide.s32 	%rd7, %r1, 4;
	add.s64 	%rd8, %rd6, %rd7;
	ld.global.f32 	%f2, [%rd8];
	setp.leu.f32 	%p2, %f2, 0f00000000;
	@%p2 bra 	$L__BB13_3;
	add.s64 	%rd13, %rd2, %rd7;
	ld.global.f32 	%f5, [%rd13];
	add.s64 	%rd14, %rd1, %rd7;
	st.global.f32 	[%rd14], %f5;
	bra.uni 	$L__BB13_4;
$L__BB13_3:
	add.s64 	%rd10, %rd2, %rd7;
	ld.global.f32 	%f3, [%rd10];
	mul.f32 	%f4, %f1, %f3;
	add.s64 	%rd11, %rd1, %rd7;
	st.global.f32 	[%rd11], %f4;
$L__BB13_4:
	ret;

}


// ===== COMPILED SASS (sm_100) =====

	.target	sm_100

	.elftype	@"ET_EXEC"


//--------------------- .note.nv.tkinfo           --------------------------
	.section	.note.nv.tkinfo,"",@"SHT_NOTE"
	.sectionflags	@"SHF_NOTE_NV_TKINFO"
	.tkinfo
        /*0018*/ 	.word	0x00000002
        /*0030*/ 	.string	""
        /*0030*/ 	.string	"ptxas"
        /*0030*/ 	.string	"Cuda compilation tools, release 13.0, V13.0.88"
        /*0030*/ 	.string	"Build cuda_13.0.r13.0/compiler.36424714_0"
        /*0030*/ 	.string	"-arch sm_100 -m 64 "



//--------------------- .note.nv.cuinfo           --------------------------
	.section	.note.nv.cuinfo,"",@"SHT_NOTE"
	.sectionflags	@"SHF_NOTE_NV_CUINFO"
        /*0018*/ 	.short	0x0002
        /*001a*/ 	.short	0x0064
        /*001c*/ 	.short	0x0082
	.zero		2


//--------------------- .nv.info                  --------------------------
	.section	.nv.info,"",@"SHT_CUDA_INFO"
	.align	4


	//----- nvinfo : EIATTR_REGCOUNT
	.align		4
        /*0000*/ 	.byte	0x04, 0x2f
        /*0002*/ 	.short	(.L_1 - .L_0)
	.align		4
.L_0:
        /*0004*/ 	.word	index@(Transpose)
        /*0008*/ 	.word	0x00000020


	//----- nvinfo : EIATTR_FRAME_SIZE
	.align		4
.L_1:
        /*000c*/ 	.byte	0x04, 0x11
        /*000e*/ 	.short	(.L_3 - .L_2)
	.align		4
.L_2:
        /*0010*/ 	.word	index@(Transpose)
        /*0014*/ 	.word	0x00000000


	//----- nvinfo : EIATTR_REGCOUNT
	.align		4
.L_3:
        /*0018*/ 	.byte	0x04, 0x2f
        /*001a*/ 	.short	(.L_5 - .L_4)
	.align		4
.L_4:
        /*001c*/ 	.word	index@(ShapetoBatch4D)
        /*0020*/ 	.word	0x0000001d


	//----- nvinfo : EIATTR_FRAME_SIZE
	.align		4
.L_5:
        /*0024*/ 	.byte	0x04, 0x11
        /*0026*/ 	.short	(.L_7 - .L_6)
	.align		4
.L_6:
        /*0028*/ 	.word	index@(ShapetoBatch4D)
        /*002c*/ 	.word	0x00000000


	//----- nvinfo : EIATTR_REGCOUNT
	.align		4
.L_7:
        /*0030*/ 	.byte	0x04, 0x2f
        /*0032*/ 	.short	(.L_9 - .L_8)
	.align		4
.L_8:
        /*0034*/ 	.word	index@(adagradfloat)
        /*0038*/ 	.word	0x00000012


	//----- nvinfo : EIATTR_FRAME_SIZE
	.align		4
.L_9:
        /*003c*/ 	.byte	0x04, 0x11
        /*003e*/ 	.short	(.L_11 - .L_10)
	.align		4
.L_10:
        /*0040*/ 	.word	index@($__internal_10_$__cuda_sm3x_div_rn_noftz_f32_slowpath)
        /*0044*/ 	.word	0x00000000


	//----- nvinfo : EIATTR_FRAME_SIZE
	.align		4
.L_11:
        /*0048*/ 	.byte	0x04, 0x11
        /*004a*/ 	.short	(.L_13 - .L_12)
	.align		4
.L_12:
        /*004c*/ 	.word	index@($__internal_9_$__cuda_sm20_sqrt_rn_f32_slowpath)
        /*0050*/ 	.word	0x00000000


	//----- nvinfo : EIATTR_FRAME_SIZE
	.align		4
.L_13:
        /*0054*/ 	.byte	0x04, 0x11
        /*0056*/ 	.short	(.L_15 - .L_14)
	.align		4
.L_14:
        /*0058*/ 	.word	index@(adagradfloat)
        /*005c*/ 	.word	0x00000000


	//----- nvinfo : EIATTR_REGCOUNT
	.align		4
.L_15:
        /*0060*/ 	.byte	0x04, 0x2f
        /*0062*/ 	.short	(.L_17 - .L_16)
	.align		4
.L_16:
        /*0064*/ 	.word	index@(adamfloat)
        /*0068*/ 	.word	0x0000001d


	//----- nvinfo : EIATTR_FRAME_SIZE
	.align		4
.L_17:
        /*006c*/ 	.byte	0x04, 0x11
        /*006e*/ 	.short	(.L_19 - .L_18)
	.align		4
.L_18:
        /*0070*/ 	.word	index@($__internal_8_$__cuda_sm3x_div_rn_noftz_f32_slowpath)
        /*0074*/ 	.word	0x00000000


	//----- nvinfo : EIATTR_FRAME_SIZE
	.align		4
.L_19:
        /*0078*/ 	.byte	0x04, 0x11
        /*007a*/ 	.short	(.L_21 - .L_20)
	.align		4
.L_20:
        /*007c*/ 	.word	index@($__internal_7_$__cuda_sm20_sqrt_rn_f32_slowpath)
        /*0080*/ 	.word	0x00000000


	//----- nvinfo : EIATTR_FRAME_SIZE
	.align		4
.L_21:
        /*0084*/ 	.byte	0x04, 0x11
        /*0086*/ 	.short	(.L_23 - .L_22)
	.align		4
.L_22:
        /*0088*/ 	.word	index@($__internal_6_$__cuda_sm20_div_rn_f64_full)
        /*008c*/ 	.word	0x00000000


	//----- nvinfo : EIATTR_FRAME_SIZE
	.align		4
.L_23:
        /*0090*/ 	.byte	0x04, 0x11
        /*0092*/ 	.short	(.L_25 - .L_24)
	.align		4
.L_24:
        /*0094*/ 	.word	index@(adamfloat)
        /*0098*/ 	.word	0x00000000


	//----- nvinfo : EIATTR_REGCOUNT
	.align		4
.L_25:
        /*009c*/ 	.byte	0x04, 0x2f
        /*009e*/ 	.short	(.L_27 - .L_26)
	.align		4
.L_26:
        /*00a0*/ 	.word	index@(adadeltafloat)
        /*00a4*/ 	.word	0x00000012


	//----- nvinfo : EIATTR_FRAME_SIZE
	.align		4
.L_27:
        /*00a8*/ 	.byte	0x04, 0x11
        /*00aa*/ 	.short	(.L_29 - .L_28)
	.align		4
.L_28:
        /*00ac*/ 	.word	index@($__internal_5_$__cuda_sm3x_div_rn_noftz_f32_slowpath)
        /*00b0*/ 	.word	0x00000000


	//----- nvinfo : EIATTR_FRAME_SIZE
	.align		4
.L_29:
        /*00b4*/ 	.byte	0x04, 0x11
        /*00b6*/ 	.short	(.L_31 - .L_30)
	.align		4
.L_30:
        /*00b8*/ 	.word	index@($__internal_4_$__cuda_sm20_sqrt_rn_f32_slowpath)
        /*00bc*/ 	.word	0x00000000


	//----- nvinfo : EIATTR_FRAME_SIZE
	.align		4
.L_31:
        /*00c0*/ 	.byte	0x04, 0x11
        /*00c2*/ 	.short	(.L_33 - .L_32)
	.align		4
.L_32:
        /*00c4*/ 	.word	index@(adadeltafloat)
        /*00c8*/ 	.word	0x00000000


	//----- nvinfo : EIATTR_REGCOUNT
	.align		4
.L_33:
        /*00cc*/ 	.byte	0x04, 0x2f
        /*00ce*/ 	.short	(.L_35 - .L_34)
	.align		4
.L_34:
        /*00d0*/ 	.word	index@(l1regularizationfloat)
        /*00d4*/ 	.word	0x00000012


	//----- nvinfo : EIATTR_FRAME_SIZE
	.align		4
.L_35:
        /*00d8*/ 	.byte	0x04, 0x11
        /*00da*/ 	.short	(.L_37 - .L_36)
	.align		4
.L_36:
        /*00dc*/ 	.word	index@($__internal_3_$__cuda_sm3x_div_rn_noftz_f32_slowpath)
        /*00e0*/ 	.word	0x00000000


	//----- nvinfo : EIATTR_FRAME_SIZE
	.align		4
.L_37:
        /*00e4*/ 	.byte	0x04, 0x11
        /*00e6*/ 	.short	(.L_39 - .L_38)
	.align		4
.L_38:
        /*00e8*/ 	.word	index@(l1regularizationfloat)
        /*00ec*/ 	.word	0x00000000


	//----- nvinfo : EIATTR_REGCOUNT
	.align		4
.L_39:
        /*00f0*/ 	.byte	0x04, 0x2f
        /*00f2*/ 	.short	(.L_41 - .L_40)
	.align		4
.L_40:
        /*00f4*/ 	.word	index@(Segment1stDim)
        /*00f8*/ 	.word	0x0000000a


	//----- nvinfo : EIATTR_FRAME_SIZE
	.align		4
.L_41:
        /*00fc*/ 	.byte	0x04, 0x11
        /*00fe*/ 	.short	(.L_43 - .L_42)
	.align		4
.L_42:
        /*0100*/ 	.word	index@(Segment1stDim)
        /*0104*/ 	.word	0x00000000


	//----- nvinfo : EIATTR_REGCOUNT
	.align		4
.L_43:
        /*0108*/ 	.byte	0x04, 0x2f
        /*010a*/ 	.short	(.L_45 - .L_44)
	.align		4
.L_44:
        /*010c*/ 	.word	index@(l2regularizationfloat)
        /*0110*/ 	.word	0x00000012


	//----- nvinfo : EIATTR_FRAME_SIZE
	.align		4
.L_45:
        /*0114*/ 	.byte	0x04, 0x11
        /*0116*/ 	.short	(.L_47 - .L_46)
	.align		4
.L_46:
        /*0118*/ 	.word	index@($__internal_2_$__cuda_sm3x_div_rn_noftz_f32_slowpath)
        /*011c*/ 	.word	0x00000000


	//----- nvinfo : EIATTR_FRAME_SIZE
	.align		4
.L_47:
        /*0120*/ 	.byte	0x04, 0x11
        /*0122*/ 	.short	(.L_49 - .L_48)
	.align		4
.L_48:
        /*0124*/ 	.word	index@(l2regularizationfloat)
        /*0128*/ 	.word	0x00000000


	//----- nvinfo : EIATTR_REGCOUNT
	.align		4
.L_49:
        /*012c*/ 	.byte	0x04, 0x2f
        /*012e*/ 	.short	(.L_51 - .L_50)
	.align		4
.L_50:
        /*0130*/ 	.word	index@(batchregfloat)
        /*0134*/ 	.word	0x00000010


	//----- nvinfo : EIATTR_FRAME_SIZE
	.align		4
.L_51:
        /*0138*/ 	.byte	0x04, 0x11
        /*013a*/ 	.short	(.L_53 - .L_52)
	.align		4
.L_52:
        /*013c*/ 	.word	index@($__internal_1_$__cuda_sm3x_div_rn_noftz_f32_slowpath)
        /*0140*/ 	.word	0x00000000


	//----- nvinfo : EIATTR_FRAME_SIZE
	.align		4
.L_53:
        /*0144*/ 	.byte	0x04, 0x11
        /*0146*/ 	.short	(.L_55 - .L_54)
	.align		4
.L_54:
        /*0148*/ 	.word	index@(batchregfloat)
        /*014c*/ 	.word	0x00000000


	//----- nvinfo : EIATTR_REGCOUNT
	.align		4
.L_55:
        /*0150*/ 	.byte	0x04, 0x2f
        /*0152*/ 	.short	(.L_57 - .L_56)
	.align		4
.L_56:
        /*0154*/ 	.word	index@(l1l2regularizationfloat)
        /*0158*/ 	.word	0x00000014


	//----- nvinfo : EIATTR_FRAME_SIZE
	.align		4
.L_57:
        /*015c*/ 	.byte	0x04, 0x11
        /*015e*/ 	.short	(.L_59 - .L_58)
	.align		4
.L_58:
        /*0160*/ 	.word	index@($__internal_0_$__cuda_sm3x_div_rn_noftz_f32_slowpath)
        /*0164*/ 	.word	0x00000000


	//----- nvinfo : EIATTR_FRAME_SIZE
	.align		4
.L_59:
        /*0168*/ 	.byte	0x04, 0x11
        /*016a*/ 	.short	(.L_61 - .L_60)
	.align		4
.L_60:
        /*016c*/ 	.word	index@(l1l2regularizationfloat)
        /*0170*/ 	.word	0x00000000


	//----- nvinfo : EIATTR_REGCOUNT
	.align		4
.L_61:
        /*0174*/ 	.byte	0x04, 0x2f
        /*0176*/ 	.short	(.L_63 - .L_62)
	.align		4
.L_62:
        /*0178*/ 	.word	index@(forwardParametricfloat)
        /*017c*/ 	.word	0x0000000e


	//----- nvinfo : EIATTR_FRAME_SIZE
	.align		4
.L_63:
        /*0180*/ 	.byte	0x04, 0x11
        /*0182*/ 	.short	(.L_65 - .L_64)
	.align		4
.L_64:
        /*0184*/ 	.word	index@(forwardParametricfloat)
        /*0188*/ 	.word	0x00000000


	//----- nvinfo : EIATTR_REGCOUNT
	.align		4
.L_65:
        /*018c*/ 	.byte	0x04, 0x2f
        /*018e*/ 	.short	(.L_67 - .L_66)
	.align		4
.L_66:
        /*0190*/ 	.word	index@(backwardParametricfloat)
        /*0194*/ 	.word	0x00000014


	//----- nvinfo : EIATTR_FRAME_SIZE
	.align		4
.L_67:
        /*0198*/ 	.byte	0x04, 0x11
        /*019a*/ 	.short	(.L_69 - .L_68)
	.align		4
.L_68:
        /*019c*/ 	.word	index@(backwardParametricfloat)
        /*01a0*/ 	.word	0x00000000


	//----- nvinfo : EIATTR_REGCOUNT
	.align		4
.L_69:
        /*01a4*/ 	.byte	0x04, 0x2f
        /*01a6*/ 	.short	(.L_71 - .L_70)
	.align		4
.L_70:
        /*01a8*/ 	.word	index@(forwardleakyfloat)
        /*01ac*/ 	.word	0x0000000c


	//----- nvinfo : EIATTR_FRAME_SIZE
	.align		4
.L_71:
        /*01b0*/ 	.byte	0x04, 0x11
        /*01b2*/ 	.short	(.L_73 - .L_72)
	.align		4
.L_72:
        /*01b4*/ 	.word	index@(forwardleakyfloat)
        /*01b8*/ 	.word	0x00000000


	//----- nvinfo : EIATTR_REGCOUNT
	.align		4
.L_73:
        /*01bc*/ 	.byte	0x04, 0x2f
        /*01be*/ 	.short	(.L_75 - .L_74)
	.align		4
.L_74:
        /*01c0*/ 	.word	index@(backwardleakyfloat)
        /*01c4*/ 	.word	0x0000000a


	//----- nvinfo : EIATTR_FRAME_SIZE
	.align		4
.L_75:
        /*01c8*/ 	.byte	0x04, 0x11
        /*01ca*/ 	.short	(.L_77 - .L_76)
	.align		4
.L_76:
        /*01cc*/ 	.word	index@(backwardleakyfloat)
        /*01d0*/ 	.word	0x00000000


	//----- nvinfo : EIATTR_MIN_STACK_SIZE
	.align		4
.L_77:
        /*01d4*/ 	.byte	0x04, 0x12
        /*01d6*/ 	.short	(.L_79 - .L_78)
	.align		4
.L_78:
        /*01d8*/ 	.word	index@(backwardleakyfloat)
        /*01dc*/ 	.word	0x00000000


	//----- nvinfo : EIATTR_MIN_STACK_SIZE
	.align		4
.L_79:
        /*01e0*/ 	.byte	0x04, 0x12
        /*01e2*/ 	.short	(.L_81 - .L_80)
	.align		4
.L_80:
        /*01e4*/ 	.word	index@(forwardleakyfloat)
        /*01e8*/ 	.word	0x00000000


	//----- nvinfo : EIATTR_MIN_STACK_SIZE
	.align		4
.L_81:
        /*01ec*/ 	.byte	0x04, 0x12
        /*01ee*/ 	.short	(.L_83 - .L_82)
	.align		4
.L_82:
        /*01f0*/ 	.word	index@(backwardParametricfloat)
        /*01f4*/ 	.word	0x00000000


	//----- nvinfo : EIATTR_MIN_STACK_SIZE
	.align		4
.L_83:
        /*01f8*/ 	.byte	0x04, 0x12
        /*01fa*/ 	.short	(.L_85 - .L_84)
	.align		4
.L_84:
        /*01fc*/ 	.word	index@(forwardParametricfloat)
        /*0200*/ 	.word	0x00000000


	//----- nvinfo : EIATTR_MIN_STACK_SIZE
	.align		4
.L_85:
        /*0204*/ 	.byte	0x04, 0x12
        /*0206*/ 	.short	(.L_87 - .L_86)
	.align		4
.L_86:
        /*0208*/ 	.word	index@(l1l2regularizationfloat)
        /*020c*/ 	.word	0x00000000


	//----- nvinfo : EIATTR_MIN_STACK_SIZE
	.align		4
.L_87:
        /*0210*/ 	.byte	0x04, 0x12
        /*0212*/ 	.short	(.L_89 - .L_88)
	.align		4
.L_88:
        /*0214*/ 	.word	index@(batchregfloat)
        /*0218*/ 	.word	0x00000000


	//----- nvinfo : EIATTR_MIN_STACK_SIZE
	.align		4
.L_89:
        /*021c*/ 	.byte	0x04, 0x12
        /*021e*/ 	.short	(.L_91 - .L_90)
	.align		4
.L_90:
        /*0220*/ 	.word	index@(l2regularizationfloat)
        /*0224*/ 	.word	0x00000000


	//----- nvinfo : EIATTR_MIN_STACK_SIZE
	.align		4
.L_91:
        /*0228*/ 	.byte	0x04, 0x12
        /*022a*/ 	.short	(.L_93 - .L_92)
	.align		4
.L_92:
        /*022c*/ 	.word	index@(Segment1stDim)
        /*0230*/ 	.word	0x00000000


	//----- nvinfo : EIATTR_MIN_STACK_SIZE
	.align		4
.L_93:
        /*0234*/ 	.byte	0x04, 0x12
        /*0236*/ 	.short	(.L_95 - .L_94)
	.align		4
.L_94:
        /*0238*/ 	.word	index@(l1regularizationfloat)
        /*023c*/ 	.word	0x00000000


	//----- nvinfo : EIATTR_MIN_STACK_SIZE
	.align		4
.L_95:
        /*0240*/ 	.byte	0x04, 0x12
        /*0242*/ 	.short	(.L_97 - .L_96)
	.align		4
.L_96:
        /*0244*/ 	.word	index@(adadeltafloat)
        /*0248*/ 	.word	0x00000000


	//----- nvinfo : EIATTR_MIN_STACK_SIZE
	.align		4
.L_97:
        /*024c*/ 	.byte	0x04, 0x12
        /*024e*/ 	.short	(.L_99 - .L_98)
	.align		4
.L_98:
        /*0250*/ 	.word	index@(adamfloat)
        /*0254*/ 	.word	0x00000000


	//----- nvinfo : EIATTR_MIN_STACK_SIZE
	.align		4
.L_99:
        /*0258*/ 	.byte	0x04, 0x12
        /*025a*/ 	.short	(.L_101 - .L_100)
	.align		4
.L_100:
        /*025c*/ 	.word	index@(adagradfloat)
        /*0260*/ 	.word	0x00000000


	//----- nvinfo : EIATTR_MIN_STACK_SIZE
	.align		4
.L_101:
        /*0264*/ 	.byte	0x04, 0x12
        /*0266*/ 	.short	(.L_103 - .L_102)
	.align		4
.L_102:
        /*0268*/ 	.word	index@(ShapetoBatch4D)
        /*026c*/ 	.word	0x00000000


	//----- nvinfo : EIATTR_MIN_STACK_SIZE
	.align		4
.L_103:
        /*0270*/ 	.byte	0x04, 0x12
        /*0272*/ 	.short	(.L_105 - .L_104)
	.align		4
.L_104:
        /*0274*/ 	.word	index@(Transpose)
        /*0278*/ 	.word	0x00000000
.L_105:


//--------------------- .nv.compat                --------------------------
	.section	.nv.compat,"",@"SHT_CUDA_COMPAT_INFO"
	.align	4
        /*0000*/ 	.byte	0x02, 0x09, 0x00, 0x00, 0x02, 0x02, 0x01, 0x00, 0x02, 0x05, 0x05, 0x00, 0x03, 0x07, 0x01, 0x01
        /*0010*/ 	.byte	0x02, 0x03, 0x00, 0x00, 0x02, 0x06, 0x01, 0x00, 0x04, 0x0b, 0x08, 0x00, 0x01, 0x00, 0x00, 0x00
        /*0020*/ 	.byte	0x00, 0x00, 0x00, 0x00


//--------------------- .nv.info.backwardleakyfloat --------------------------
	.section	.nv.info.backwardleakyfloat,"",@"SHT_CUDA_INFO"
	.sectionflags	@""
	.align	4


	//----- nvinfo : EIATTR_CUDA_API_VERSION
	.align		4
        /*0000*/ 	.byte	0x04, 0x37
        /*0002*/ 	.short	(.L_107 - .L_106)
.L_106:
        /*0004*/ 	.word	0x00000082


	//----- nvinfo : EIATTR_KPARAM_INFO
	.align		4
.L_107:
        /*0008*/ 	.byte	0x04, 0x17
        /*000a*/ 	.short	(.L_109 - .L_108)
.L_108:
        /*000c*/ 	.word	0x00000000
        /*0010*/ 	.short	0x0004
        /*0012*/ 	.short	0x0020
        /*0014*/ 	.byte	0x00, 0xf0, 0x11, 0x00


	//----- nvinfo : EIATTR_KPARAM_INFO
	.align		4
.L_109:
        /*0018*/ 	.byte	0x04, 0x17
        /*001a*/ 	.short	(.L_111 - .L_110)
.L_110:
        /*001c*/ 	.word	0x00000000
        /*0020*/ 	.short	0x0003
        /*0022*/ 	.short	0x0018
        /*0024*/ 	.byte	0x00, 0xf5, 0x21, 0x00


	//----- nvinfo : EIATTR_KPARAM_INFO
	.align		4
.L_111:
        /*0028*/ 	.byte	0x04, 0x17
        /*002a*/ 	.short	(.L_113 - .L_112)
.L_112:
        /*002c*/ 	.word	0x00000000
        /*0030*/ 	.short	0x0002
        /*0032*/ 	.short	0x0010
        /*0034*/ 	.byte	0x00, 0xf5, 0x21, 0x00


	//----- nvinfo : EIATTR_KPARAM_INFO
	.align		4
.L_113:
        /*0038*/ 	.byte	0x04, 0x17
        /*003a*/ 	.short	(.L_115 - .L_114)
.L_114:
        /*003c*/ 	.word	0x00000000
        /*0040*/ 	.short	0x0001
        /*0042*/ 	.short	0x0008
        /*0044*/ 	.byte	0x00, 0xf5, 0x21, 0x00


	//----- nvinfo : EIATTR_KPARAM_INFO
	.align		4
.L_115:
        /*0048*/ 	.byte	0x04, 0x17
        /*004a*/ 	.short	(.L_117 - .L_116)
.L_116:
        /*004c*/ 	.word	0x00000000
        /*0050*/ 	.short	0x0000
        /*0052*/ 	.short	0x0000
        /*0054*/ 	.byte	0x00, 0xf0, 0x11, 0x00


	//----- nvinfo : EIATTR_SPARSE_MMA_MASK
	.align		4
.L_117:
        /*0058*/ 	.byte	0x03, 0x50
        /*005a*/ 	.short	0x0000


	//----- nvinfo : EIATTR_MAXREG_COUNT
	.align		4
        /*005c*/ 	.byte	0x03, 0x1b
        /*005e*/ 	.short	0x00ff


	//----- nvinfo : EIATTR_MERCURY_ISA_VERSION
	.align		4
        /*0060*/ 	.byte	0x03, 0x5f
        /*0062*/ 	.short	0x0101


	//----- nvinfo : EIATTR_VRC_CTA_INIT_COUNT
	.align		4
        /*0064*/ 	.byte	0x02, 0x4a
	.zero		1
	.zero		1


	//----- nvinfo : EIATTR_EXIT_INSTR_OFFSETS
	.align		4
        /*0068*/ 	.byte	0x04, 0x1c
        /*006a*/ 	.short	(.L_119 - .L_118)


	//   ....[0]....
.L_118:
        /*006c*/ 	.word	0x000000a0


	//   ....[1]....
        /*0070*/ 	.word	0x00000170


	//   ....[2]....
        /*0074*/ 	.word	0x00000200


	//----- nvinfo : EIATTR_CRS_STACK_SIZE
	.align		4
.L_119:
        /*0078*/ 	.byte	0x04, 0x1e
        /*007a*/ 	.short	(.L_121 - .L_120)
.L_120:
        /*007c*/ 	.word	0x00000000


	//----- nvinfo : EIATTR_CBANK_PARAM_SIZE
	.align		4
.L_121:
        /*0080*/ 	.byte	0x03, 0x19
        /*0082*/ 	.short	0x0024


	//----- nvinfo : EIATTR_PARAM_CBANK
	.align		4
        /*0084*/ 	.byte	0x04, 0x0a
        /*0086*/ 	.short	(.L_123 - .L_122)
	.align		4
.L_122:
        /*0088*/ 	.word	index@(.nv.constant0.backwardleakyfloat)
        /*008c*/ 	.short	0x0380
        /*008e*/ 	.short	0x0024


	//----- nvinfo : EIATTR_SW_WAR
	.align		4
.L_123:
        /*0090*/ 	.byte	0x04, 0x36
        /*0092*/ 	.short	(.L_125 - .L_124)
.L_124:
        /*0094*/ 	.word	0x00000008
.L_125:


//--------------------- .nv.info.forwardleakyfloat --------------------------
	.section	.nv.info.forwardleakyfloat,"",@"SHT_CUDA_INFO"
	.sectionflags	@""
	.align	4


	//----- nvinfo : EIATTR_CUDA_API_VERSION
	.align		4
        /*0000*/ 	.byte	0x04, 0x37
        /*0002*/ 	.short	(.L_127 - .L_126)
.L_126:
        /*0004*/ 	.word	0x00000082


	//----- nvinfo : EIATTR_KPARAM_INFO
	.align		4
.L_127:
        /*0008*/ 	.byte	0x04, 0x17
        /*000a*/ 	.short	(.L_129 - .L_128)
.L_128:
        /*000c*/ 	.word	0x00000000
        /*0010*/ 	.short	0x0003
        /*0012*/ 	.short	0x0018
        /*0014*/ 	.byte	0x00, 0xf0, 0x11, 0x00


	//----- nvinfo : EIATTR_KPARAM_INFO
	.align		4
.L_129:
        /*0018*/ 	.byte	0x04, 0x17
        /*001a*/ 	.short	(.L_131 - .L_130)
.L_130:
        /*001c*/ 	.word	0x00000000
        /*0020*/ 	.short	0x0002
        /*0022*/ 	.short	0x0010
        /*0024*/ 	.byte	0x00, 0xf5, 0x21, 0x00


	//----- nvinfo : EIATTR_KPARAM_INFO
	.align		4
.L_131:
        /*0028*/ 	.byte	0x04, 0x17
        /*002a*/ 	.short	(.L_133 - .L_132)
.L_132:
        /*002c*/ 	.word	0x00000000
        /*0030*/ 	.short	0x0001
        /*0032*/ 	.short	0x0008
        /*0034*/ 	.byte	0x00, 0xf5, 0x21, 0x00


	//----- nvinfo : EIATTR_KPARAM_INFO
	.align		4
.L_133:
        /*0038*/ 	.byte	0x04, 0x17
        /*003a*/ 	.short	(.L_135 - .L_134)
.L_134:
        /*003c*/ 	.word	0x00000000
        /*0040*/ 	.short	0x0000
        /*0042*/ 	.short	0x0000
        /*0044*/ 	.byte	0x00, 0xf0, 0x11, 0x00


	//----- nvinfo : EIATTR_SPARSE_MMA_MASK
	.align		4
.L_135:
        /*0048*/ 	.byte	0x03, 0x50
        /*004a*/ 	.short	0x0000


	//----- nvinfo : EIATTR_MAXREG_COUNT
	.align		4
        /*004c*/ 	.byte	0x03, 0x1b
        /*004e*/ 	.short	0x00ff


	//----- nvinfo : EIATTR_MERCURY_ISA_VERSION
	.align		4
        /*0050*/ 	.byte	0x03, 0x5f
        /*0052*/ 	.short	0x0101


	//----- nvinfo : EIATTR_VRC_CTA_INIT_COUNT
	.align		4
        /*0054*/ 	.byte	0x02, 0x4a
	.zero		1
	.zero		1


	//----- nvinfo : EIATTR_EXIT_INSTR_OFFSETS
	.align		4
        /*0058*/ 	.byte	0x04, 0x1c
        /*005a*/ 	.short	(.L_137 - .L_136)


	//   ....[0]....
.L_136:
        /*005c*/ 	.word	0x000000a0


	//   ....[1]....
        /*0060*/ 	.word	0x00000130


	//   ....[2]....
        /*0064*/ 	.word	0x00000190


	//----- nvinfo : EIATTR_CBANK_PARAM_SIZE
	.align		4
.L_137:
        /*0068*/ 	.byte	0x03, 0x19
        /*006a*/ 	.short	0x001c


	//----- nvinfo : EIATTR_PARAM_CBANK
	.align		4
        /*006c*/ 	.byte	0x04, 0x0a
        /*006e*/ 	.short	(.L_139 - .L_138)
	.align		4
.L_138:
        /*0070*/ 	.word	index@(.nv.constant0.forwardleakyfloat)
        /*0074*/ 	.short	0x0380
        /*0076*/ 	.short	0x001c


	//----- nvinfo : EIATTR_SW_WAR
	.align		4
.L_139:
        /*0078*/ 	.byte	0x04, 0x36
        /*007a*/ 	.short	(.L_141 - .L_140)
.L_140:
        /*007c*/ 	.word	0x00000008
.L_141:


//--------------------- .nv.info.backwardParametricfloat --------------------------
	.section	.nv.info.backwardParametricfloat,"",@"SHT_CUDA_INFO"
	.sectionflags	@""
	.align	4


	//----- nvinfo : EIATTR_CUDA_API_VERSION
	.align		4
        /*0000*/ 	.byte	0x04, 0x37
        /*0002*/ 	.short	(.L_143 - .L_142)
.L_142:
        /*0004*/ 	.word	0x00000082


	//----- nvinfo : EIATTR_KPARAM_INFO
	.align		4
.L_143:
        /*0008*/ 	.byte	0x04, 0x17
        /*000a*/ 	.short	(.L_145 - .L_144)
.L_144:
        /*000c*/ 	.word	0x00000000
        /*0010*/ 	.short	0x0006
        /*0012*/ 	.short	0x0028
        /*0014*/ 	.byte	0x00, 0xf5, 0x21, 0x00


	//----- nvinfo : EIATTR_KPARAM_INFO
	.align		4
.L_145:
        /*0018*/ 	.byte	0x04, 0x17
        /*001a*/ 	.short	(.L_147 - .L_146)
.L_146:
        /*001c*/ 	.word	0x00000000
        /*0020*/ 	.short	0x0005
        /*0022*/ 	.short	0x0020
        /*0024*/ 	.byte	0x00, 0xf5, 0x21, 0x00


	//----- nvinfo : EIATTR_KPARAM_INFO
	.align		4
.L_147:
        /*0028*/ 	.byte	0x04, 0x17
        /*002a*/ 	.short	(.L_149 - .L_148)
.L_148:
        /*002c*/ 	.word	0x00000000
        /*0030*/ 	.short	0x0004
        /*0032*/ 	.short	0x0018
        /*0034*/ 	.byte	0x00, 0xf5, 0x21, 0x00


	//----- nvinfo : EIATTR_KPARAM_INFO
	.align		4
.L_149:
        /*0038*/ 	.byte	0x04, 0x17
        /*003a*/ 	.short	(.L_151 - .L_150)
.L_150:
        /*003c*/ 	.word	0x00000000
        /*0040*/ 	.short	0x0003
        /*0042*/ 	.short	0x0010
        /*0044*/ 	.byte	0x00, 0xf5, 0x21, 0x00


	//----- nvinfo : EIATTR_KPARAM_INFO
	.align		4
.L_151:
        /*0048*/ 	.byte	0x04, 0x17
        /*004a*/ 	.short	(.L_153 - .L_152)
.L_152:
        /*004c*/ 	.word	0x00000000
        /*0050*/ 	.short	0x0002
        /*0052*/ 	.short	0x0008
        /*0054*/ 	.byte	0x00, 0xf5, 0x21, 0x00


	//----- nvinfo : EIATTR_KPARAM_INFO
	.align		4
.L_153:
        /*0058*/ 	.byte	0x04, 0x17
        /*005a*/ 	.short	(.L_155 - .L_154)
.L_154:
        /*005c*/ 	.word	0x00000000
        /*0060*/ 	.short	0x0001
        /*0062*/ 	.short	0x0004
        /*0064*/ 	.byte	0x00, 0xf0, 0x11, 0x00


	//----- nvinfo : EIATTR_KPARAM_INFO
	.align		4
.L_155:
        /*0068*/ 	.byte	0x04, 0x17
        /*006a*/ 	.short	(.L_157 - .L_156)
.L_156:
        /*006c*/ 	.word	0x00000000
        /*0070*/ 	.short	0x0000
        /*0072*/ 	.short	0x0000
        /*0074*/ 	.byte	0x00, 0xf0, 0x11, 0x00


	//----- nvinfo : EIATTR_SPARSE_MMA_MASK
	.align		4
.L_157:
        /*0078*/ 	.byte	0x03, 0x50
        /*007a*/ 	.short	0x0000


	//----- nvinfo : EIATTR_MAXREG_COUNT
	.align		4
        /*007c*/ 	.byte	0x03, 0x1b
        /*007e*/ 	.short	0x00ff


	//----- nvinfo : EIATTR_MERCURY_ISA_VERSION
	.align		4
        /*0080*/ 	.byte	0x03, 0x5f
        /*0082*/ 	.short	0x0101


	//----- nvinfo : EIATTR_VRC_CTA_INIT_COUNT
	.align		4
        /*0084*/ 	.byte	0x02, 0x4a
	.zero		1
	.zero		1


	//----- nvinfo : EIATTR_EXIT_INSTR_OFFSETS
	.align		4
        /*0088*/ 	.byte	0x04, 0x1c
        /*008a*/ 	.short	(.L_159 - .L_158)


	//   ....[0]....
.L_158:
        /*008c*/ 	.word	0x000000c0


	//   ....[1]....
        /*0090*/ 	.word	0x00000190


	//   ....[2]....
        /*0094*/ 	.word	0x000002a0


	//----- nvinfo : EIATTR_CRS_STACK_SIZE
	.align		4
.L_159:
        /*0098*/ 	.byte	0x04, 0x1e
        /*009a*/ 	.short	(.L_161 - .L_160)
.L_160:
        /*009c*/ 	.word	0x00000000


	//----- nvinfo : EIATTR_CBANK_PARAM_SIZE
	.align		4
.L_161:
        /*00a0*/ 	.byte	0x03, 0x19
        /*00a2*/ 	.short	0x0030


	//----- nvinfo : EIATTR_PARAM_CBANK
	.align		4
        /*00a4*/ 	.byte	0x04, 0x0a
        /*00a6*/ 	.short	(.L_163 - .L_162)
	.align		4
.L_162:
        /*00a8*/ 	.word	index@(.nv.constant0.backwardParametricfloat)
        /*00ac*/ 	.short	0x0380
        /*00ae*/ 	.short	0x0030


	//----- nvinfo : EIATTR_SW_WAR
	.align		4
.L_163:
        /*00b0*/ 	.byte	0x04, 0x36
        /*00b2*/ 	.short	(.L_165 - .L_164)
.L_164:
        /*00b4*/ 	.word	0x00000008
.L_165:


//--------------------- .nv.info.forwardParametricfloat --------------------------
	.section	.nv.info.forwardParametricfloat,"",@"SHT_CUDA_INFO"
	.sectionflags	@""
	.align	4


	//----- nvinfo : EIATTR_CUDA_API_VERSION
	.align		4
        /*0000*/ 	.byte	0x04, 0x37
        /*0002*/ 	.short	(.L_167 - .L_166)
.L_166:
        /*0004*/ 	.word	0x00000082


	//----- nvinfo : EIATTR_KPARAM_INFO
	.align		4
.L_167:
        /*0008*/ 	.byte	0x04, 0x17
        /*000a*/ 	.short	(.L_169 - .L_168)
.L_168:
        /*000c*/ 	.word	0x00000000
        /*0010*/ 	.short	0x0004
        /*0012*/ 	.short	0x0018
        /*0014*/ 	.byte	0x00, 0xf5, 0x21, 0x00


	//----- nvinfo : EIATTR_KPARAM_INFO
	.align		4
.L_169:
        /*0018*/ 	.byte	0x04, 0x17
        /*001a*/ 	.short	(.L_171 - .L_170)
.L_170:
        /*001c*/ 	.word	0x00000000
        /*0020*/ 	.short	0x0003
        /*0022*/ 	.short	0x0010
        /*0024*/ 	.byte	0x00, 0xf5, 0x21, 0x00


	//----- nvinfo : EIATTR_KPARAM_INFO
	.align		4
.L_171:
        /*0028*/ 	.byte	0x04, 0x17
        /*002a*/ 	.short	(.L_173 - .L_172)
.L_172:
        /*002c*/ 	.word	0x00000000
        /*0030*/ 	.short	0x0002
        /*0032*/ 	.short	0x0008
        /*0034*/ 	.byte	0x00, 0xf5, 0x21, 0x00


	//----- nvinfo : EIATTR_KPARAM_INFO
	.align		4
.L_173:
        /*0038*/ 	.byte	0x04, 0x17
        /*003a*/ 	.short	(.L_175 - .L_174)
.L_174:
        /*003c*/ 	.word	0x00000000
        /*0040*/ 	.short	0x0001
        /*0042*/ 	.short	0x0004
        /*0044*/ 	.byte	0x00, 0xf0, 0x11, 0x00


	//----- nvinfo : EIATTR_KPARAM_INFO
	.align		4
.L_175:
        /*0048*/ 	.byte	0x04, 0x17
        /*004a*/ 	.short	(.L_177 - .L_176)
.L_176:
        /*004c*/ 	.word	0x00000000
        /*0050*/ 	.short	0x0000
        /*0052*/ 	.short	0x0000
        /*0054*/ 	.byte	0x00, 0xf0, 0x11, 0x00


	//----- nvinfo : EIATTR_SPARSE_MMA_MASK
	.align		4
.L_177:
        /*0058*/ 	.byte	0x03, 0x50
        /*005a*/ 	.short	0x0000


	//----- nvinfo : EIATTR_MAXREG_COUNT
	.align		4
        /*005c*/ 	.byte	0x03, 0x1b
        /*005e*/ 	.short	0x00ff


	//----- nvinfo : EIATTR_MERCURY_ISA_VERSION
	.align		4
        /*0060*/ 	.byte	0x03, 0x5f
        /*0062*/ 	.short	0x0101


	//----- nvinfo : EIATTR_VRC_CTA_INIT_COUNT
	.align		4
        /*0064*/ 	.byte	0x02, 0x4a
	.zero		1
	.zero		1


	//----- nvinfo : EIATTR_EXIT_INSTR_OFFSETS
	.align		4
        /*0068*/ 	.byte	0x04, 0x1c
        /*006a*/ 	.short	(.L_179 - .L_178)


	//   ....[0]....
.L_178:
        /*006c*/ 	.word	0x000000c0


	//   ....[1]....
        /*0070*/ 	.word	0x00000150


	//   ....[2]....
        /*0074*/ 	.word	0x000001d0


	//----- nvinfo : EIATTR_CBANK_PARAM_SIZE
	.align		4
.L_179:
        /*0078*/ 	.byte	0x03, 0x19
        /*007a*/ 	.short	0x0020


	//----- nvinfo : EIATTR_PARAM_CBANK
	.align		4
        /*007c*/ 	.byte	0x04, 0x0a
        /*007e*/ 	.short	(.L_181 - .L_180)
	.align		4
.L_180:
        /*0080*/ 	.word	index@(.nv.constant0.forwardParametricfloat)
        /*0084*/ 	.short	0x0380
        /*0086*/ 	.short	0x0020


	//----- nvinfo : EIATTR_SW_WAR
	.align		4
.L_181:
        /*0088*/ 	.byte	0x04, 0x36
        /*008a*/ 	.short	(.L_183 - .L_182)
.L_182:
        /*008c*/ 	.word	0x00000008
.L_183:


//--------------------- .nv.info.l1l2regularizationfloat --------------------------
	.section	.nv.info.l1l2regularizationfloat,"",@"SHT_CUDA_INFO"
	.sectionflags	@""
	.align	4


	//----- nvinfo : EIATTR_CUDA_API_VERSION
	.align		4
        /*0000*/ 	.byte	0x04, 0x37
        /*0002*/ 	.short	(.L_185 - .L_184)
.L_184:
        /*0004*/ 	.word	0x00000082


	//----- nvinfo : EIATTR_KPARAM_INFO
	.align		4
.L_185:
        /*0008*/ 	.byte	0x04, 0x17
        /*000a*/ 	.short	(.L_187 - .L_186)
.L_186:
        /*000c*/ 	.word	0x00000000
        /*0010*/ 	.short	0x0007
        /*0012*/ 	.short	0x0030
        /*0014*/ 	.byte	0x00, 0xf0, 0x11, 0x00


	//----- nvinfo : EIATTR_KPARAM_INFO
	.align		4
.L_187:
        /*0018*/ 	.byte	0x04, 0x17
        /*001a*/ 	.short	(.L_189 - .L_188)
.L_188:
        /*001c*/ 	.word	0x00000000
        /*0020*/ 	.short	0x0006
        /*0022*/ 	.short	0x002c
        /*0024*/ 	.byte	0x00, 0xf0, 0x11, 0x00


	//----- nvinfo : EIATTR_KPARAM_INFO
	.align		4
.L_189:
        /*0028*/ 	.byte	0x04, 0x17
        /*002a*/ 	.short	(.L_191 - .L_190)
.L_190:
        /*002c*/ 	.word	0x00000000
        /*0030*/ 	.short	0x0005
        /*0032*/ 	.short	0x0028
        /*0034*/ 	.byte	0x00, 0xf0, 0x11, 0x00


	//----- nvinfo : EIATTR_KPARAM_INFO
	.align		4
.L_191:
        /*0038*/ 	.byte	0x04, 0x17
        /*003a*/ 	.short	(.L_193 - .L_192)
.L_192:
        /*003c*/ 	.word	0x00000000
        /*0040*/ 	.short	0x0004
        /*0042*/ 	.short	0x0020
        /*0044*/ 	.byte	0x00, 0xf5, 0x21, 0x00


	//----- nvinfo : EIATTR_KPARAM_INFO
	.align		4
.L_193:
        /*0048*/ 	.byte	0x04, 0x17
        /*004a*/ 	.short	(.L_195 - .L_194)
.L_194:
        /*004c*/ 	.word	0x00000000
        /*0050*/ 	.short	0x0003
        /*0052*/ 	.short	0x0018
        /*0054*/ 	.byte	0x00, 0xf5, 0x21, 0x00


	//----- nvinfo : EIATTR_KPARAM_INFO
	.align		4
.L_195:
        /*0058*/ 	.byte	0x04, 0x17
        /*005a*/ 	.short	(.L_197 - .L_196)
.L_196:
        /*005c*/ 	.word	0x00000000
        /*0060*/ 	.short	0x0002
        /*0062*/ 	.short	0x0010
        /*0064*/ 	.byte	0x00, 0xf5, 0x21, 0x00


	//----- nvinfo : EIATTR_KPARAM_INFO
	.align		4
.L_197:
        /*0068*/ 	.byte	0x04, 0x17
        /*006a*/ 	.short	(.L_199 - .L_198)
.L_198:
        /*006c*/ 	.word	0x00000000
        /*0070*/ 	.short	0x0001
        /*0072*/ 	.short	0x0008
        /*0074*/ 	.byte	0x00, 0xf5, 0x21, 0x00


	//----- nvinfo : EIATTR_KPARAM_INFO
	.align		4
.L_199:
        /*0078*/ 	.byte	0x04, 0x17
        /*007a*/ 	.short	(.L_201 - .L_200)
.L_200:
        /*007c*/ 	.word	0x00000000
        /*0080*/ 	.short	0x0000
        /*0082*/ 	.short	0x0000
        /*0084*/ 	.byte	0x00, 0xf0, 0x11, 0x00


	//----- nvinfo : EIATTR_SPARSE_MMA_MASK
	.align		4
.L_201:
        /*0088*/ 	.byte	0x03, 0x50
        /*008a*/ 	.short	0x0000


	//----- nvinfo : EIATTR_MAXREG_COUNT
	.align		4
        /*008c*/ 	.byte	0x03, 0x1b
        /*008e*/ 	.short	0x00ff


	//----- nvinfo : EIATTR_MERCURY_ISA_VERSION
	.align		4
        /*0090*/ 	.byte	0x03, 0x5f
        /*0092*/ 	.short	0x0101


	//----- nvinfo : EIATTR_VRC_CTA_INIT_COUNT
	.align		4
        /*0094*/ 	.byte	0x02, 0x4a
	.zero		1
	.zero		1


	//----- nvinfo : EIATTR_EXIT_INSTR_OFFSETS
	.align		4
        /*0098*/ 	.byte	0x04, 0x1c
        /*009a*/ 	.short	(.L_203 - .L_202)


	//   ....[0]....
.L_202:
        /*009c*/ 	.word	0x000000a0


	//   ....[1]....
        /*00a0*/ 	.word	0x00000330


	//----- nvinfo : EIATTR_CRS_STACK_SIZE
	.align		4
.L_203:
        /*00a4*/ 	.byte	0x04, 0x1e
        /*00a6*/ 	.short	(.L_205 - .L_204)
.L_204:
        /*00a8*/ 	.word	0x00000000


	//----- nvinfo : EIATTR_CBANK_PARAM_SIZE
	.align		4
.L_205:
        /*00ac*/ 	.byte	0x03, 0x19
        /*00ae*/ 	.short	0x0034


	//----- nvinfo : EIATTR_PARAM_CBANK
	.align		4
        /*00b0*/ 	.byte	0x04, 0x0a
        /*00b2*/ 	.short	(.L_207 - .L_206)
	.align		4
.L_206:
        /*00b4*/ 	.word	index@(.nv.constant0.l1l2regularizationfloat)
        /*00b8*/ 	.short	0x0380
        /*00ba*/ 	.short	0x0034


	//----- nvinfo : EIATTR_SW_WAR
	.align		4
.L_207:
        /*00bc*/ 	.byte	0x04, 0x36
        /*00be*/ 	.short	(.L_209 - .L_208)
.L_208:
        /*00c0*/ 	.word	0x00000008
.L_209:


//--------------------- .nv.info.batchregfloat    --------------------------
	.section	.nv.info.batchregfloat,"",@"SHT_CUDA_INFO"
	.sectionflags	@""
	.align	4


	//----- nvinfo : EIATTR_CUDA_API_VERSION
	.align		4
        /*0000*/ 	.byte	0x04, 0x37
        /*0002*/ 	.short	(.L_211 - .L_210)
.L_210:
        /*0004*/ 	.word	0x00000082


	//----- nvinfo : EIATTR_KPARAM_INFO
	.align		4
.L_211:
        /*0008*/ 	.byte	0x04, 0x17
        /*000a*/ 	.short	(.L_213 - .L_212)
.L_212:
        /*000c*/ 	.word	0x00000000
        /*0010*/ 	.short	0x0002
        /*0012*/ 	.short	0x0010
        /*0014*/ 	.byte	0x00, 0xf0, 0x11, 0x00


	//----- nvinfo : EIATTR_KPARAM_INFO
	.align		4
.L_213:
        /*0018*/ 	.byte	0x04, 0x17
        /*001a*/ 	.short	(.L_215 - .L_214)
.L_214:
        /*001c*/ 	.word	0x00000000
        /*0020*/ 	.short	0x0001
        /*0022*/ 	.short	0x0008
        /*0024*/ 	.byte	0x00, 0xf5, 0x21, 0x00


	//----- nvinfo : EIATTR_KPARAM_INFO
	.align		4
.L_215:
        /*0028*/ 	.byte	0x04, 0x17
        /*002a*/ 	.short	(.L_217 - .L_216)
.L_216:
        /*002c*/ 	.word	0x00000000
        /*0030*/ 	.short	0x0000
        /*0032*/ 	.short	0x0000
        /*0034*/ 	.byte	0x00, 0xf0, 0x11, 0x00


	//----- nvinfo : EIATTR_SPARSE_MMA_MASK
	.align		4
.L_217:
        /*0038*/ 	.byte	0x03, 0x50
        /*003a*/ 	.short	0x0000


	//----- nvinfo : EIATTR_MAXREG_COUNT
	.align		4
        /*003c*/ 	.byte	0x03, 0x1b
        /*003e*/ 	.short	0x00ff


	//----- nvinfo : EIATTR_MERCURY_ISA_VERSION
	.align		4
        /*0040*/ 	.byte	0x03, 0x5f
        /*0042*/ 	.short	0x0101


	//----- nvinfo : EIATTR_VRC_CTA_INIT_COUNT
	.align		4
        /*0044*/ 	.byte	0x02, 0x4a
	.zero		1
	.zero		1


	//----- nvinfo : EIATTR_EXIT_INSTR_OFFSETS
	.align		4
        /*0048*/ 	.byte	0x04, 0x1c
        /*004a*/ 	.short	(.L_219 - .L_218)


	//   ....[0]....
.L_218:
        /*004c*/ 	.word	0x000000a0


	//   ....[1]....
        /*0050*/ 	.word	0x000001e0


	//----- nvinfo : EIATTR_CRS_STACK_SIZE
	.align		4
.L_219:
        /*0054*/ 	.byte	0x04, 0x1e
        /*0056*/ 	.short	(.L_221 - .L_220)
.L_220:
        /*0058*/ 	.word	0x00000000


	//----- nvinfo : EIATTR_CBANK_PARAM_SIZE
	.align		4
.L_221:
        /*005c*/ 	.byte	0x03, 0x19
        /*005e*/ 	.short	0x0014


	//----- nvinfo : EIATTR_PARAM_CBANK
	.align		4
        /*0060*/ 	.byte	0x04, 0x0a
        /*0062*/ 	.short	(.L_223 - .L_222)
	.align		4
.L_222:
        /*0064*/ 	.word	index@(.nv.constant0.batchregfloat)
        /*0068*/ 	.short	0x0380
        /*006a*/ 	.short	0x0014


	//----- nvinfo : EIATTR_SW_WAR
	.align		4
.L_223:
        /*006c*/ 	.byte	0x04, 0x36
        /*006e*/ 	.short	(.L_225 - .L_224)
.L_224:
        /*0070*/ 	.word	0x00000008
.L_225:


//--------------------- .nv.info.l2regularizationfloat --------------------------
	.section	.nv.info.l2regularizationfloat,"",@"SHT_CUDA_INFO"
	.sectionflags	@""
	.align	4


	//----- nvinfo : EIATTR_CUDA_API_VERSION
	.align		4
        /*0000*/ 	.byte	0x04, 0x37
        /*0002*/ 	.short	(.L_227 - .L_226)
.L_226:
        /*0004*/ 	.word	0x00000082


	//----- nvinfo : EIATTR_KPARAM_INFO
	.align		4
.L_227:
        /*0008*/ 	.byte	0x04, 0x17
        /*000a*/ 	.short	(.L_229 - .L_228)
.L_228:
        /*000c*/ 	.word	0x00000000
        /*0010*/ 	.short	0x0007
        /*0012*/ 	.short	0x0030
        /*0014*/ 	.byte	0x00, 0xf0, 0x11, 0x00


	//----- nvinfo : EIATTR_KPARAM_INFO
	.align		4
.L_229:
        /*0018*/ 	.byte	0x04, 0x17
        /*001a*/ 	.short	(.L_231 - .L_230)
.L_230:
        /*001c*/ 	.word	0x00000000
        /*0020*/ 	.short	0x0006
        /*0022*/ 	.short	0x002c
        /*0024*/ 	.byte	0x00, 0xf0, 0x11, 0x00


	//----- nvinfo : EIATTR_KPARAM_INFO
	.align		4
.L_231:
        /*0028*/ 	.byte	0x04, 0x17
        /*002a*/ 	.short	(.L_233 - .L_232)
.L_232:
        /*002c*/ 	.word	0x00000000
        /*0030*/ 	.short	0x0005
        /*0032*/ 	.short	0x0028
        /*0034*/ 	.byte	0x00, 0xf0, 0x11, 0x00


	//----- nvinfo : EIATTR_KPARAM_INFO
	.align		4
.L_233:
        /*0038*/ 	.byte	0x04, 0x17
        /*003a*/ 	.short	(.L_235 - .L_234)
.L_234:
        /*003c*/ 	.word	0x00000000
        /*0040*/ 	.short	0x0004
        /*0042*/ 	.short	0x0020
        /*0044*/ 	.byte	0x00, 0xf5, 0x21, 0x00


	//----- nvinfo : EIATTR_KPARAM_INFO
	.align		4
.L_235:
        /*0048*/ 	.byte	0x04, 0x17
        /*004a*/ 	.short	(.L_237 - .L_236)
.L_236:
        /*004c*/ 	.word	0x00000000
        /*0050*/ 	.short	0x0003
        /*0052*/ 	.short	0x0018
        /*0054*/ 	.byte	0x00, 0xf5, 0x21, 0x00


	//----- nvinfo : EIATTR_KPARAM_INFO
	.align		4
.L_237:
        /*0058*/ 	.byte	0x04, 0x17
        /*005a*/ 	.short	(.L_239 - .L_238)
.L_238:
        /*005c*/ 	.word	0x00000000
        /*0060*/ 	.short	0x0002
        /*0062*/ 	.short	0x0010
        /*0064*/ 	.byte	0x00, 0xf5, 0x21, 0x00


	//----- nvinfo : EIATTR_KPARAM_INFO
	.align		4
.L_239:
        /*0068*/ 	.byte	0x04, 0x17
        /*006a*/ 	.short	(.L_241 - .L_240)
.L_240:
        /*006c*/ 	.word	0x00000000
        /*0070*/ 	.short	0x0001
        /*0072*/ 	.short	0x0008
        /*0074*/ 	.byte	0x00, 0xf5, 0x21, 0x00


	//----- nvinfo : EIATTR_KPARAM_INFO
	.align		4
.L_241:
        /*0078*/ 	.byte	0x04, 0x17
        /*007a*/ 	.short	(.L_243 - .L_242)
.L_242:
        /*007c*/ 	.word	0x00000000
        /*0080*/ 	.short	0x0000
        /*0082*/ 	.short	0x0000
        /*0084*/ 	.byte	0x00, 0xf0, 0x11, 0x00


	//----- nvinfo : EIATTR_SPARSE_MMA_MASK
	.align		4
.L_243:
        /*0088*/ 	.byte	0x03, 0x50
        /*008a*/ 	.short	0x0000


	//----- nvinfo : EIATTR_MAXREG_COUNT
	.align		4
        /*008c*/ 	.byte	0x03, 0x1b
        /*008e*/ 	.short	0x00ff


	//----- nvinfo : EIATTR_MERCURY_ISA_VERSION
	.align		4
        /*0090*/ 	.byte	0x03, 0x5f
        /*0092*/ 	.short	0x0101


	//----- nvinfo : EIATTR_VRC_CTA_INIT_COUNT
	.align		4
        /*0094*/ 	.byte	0x02, 0x4a
	.zero		1
	.zero		1


	//----- nvinfo : EIATTR_EXIT_INSTR_OFFSETS
	.align		4
        /*0098*/ 	.byte	0x04, 0x1c
        /*009a*/ 	.short	(.L_245 - .L_244)


	//   ....[0]....
.L_244:
        /*009c*/ 	.word	0x000000a0


	//   ....[1]....
        /*00a0*/ 	.word	0x00000290


	//----- nvinfo : EIATTR_CRS_STACK_SIZE
	.align		4
.L_245:
        /*00a4*/ 	.byte	0x04, 0x1e
        /*00a6*/ 	.short	(.L_247 - .L_246)
.L_246:
        /*00a8*/ 	.word	0x00000000


	//----- nvinfo : EIATTR_CBANK_PARAM_SIZE
	.align		4
.L_247:
        /*00ac*/ 	.byte	0x03, 0x19
        /*00ae*/ 	.short	0x0034


	//----- nvinfo : EIATTR_PARAM_CBANK
	.align		4
        /*00b0*/ 	.byte	0x04, 0x0a
        /*00b2*/ 	.short	(.L_249 - .L_248)
	.align		4
.L_248:
        /*00b4*/ 	.word	index@(.nv.constant0.l2regularizationfloat)
        /*00b8*/ 	.short	0x0380
        /*00ba*/ 	.short	0x0034


	//----- nvinfo : EIATTR_SW_WAR
	.align		4
.L_249:
        /*00bc*/ 	.byte	0x04, 0x36
        /*00be*/ 	.short	(.L_251 - .L_250)
.L_250:
        /*00c0*/ 	.word	0x00000008
.L_251:


//--------------------- .nv.info.Segment1stDim    --------------------------
	.section	.nv.info.Segment1stDim,"",@"SHT_CUDA_INFO"
	.sectionflags	@""
	.align	4


	//----- nvinfo : EIATTR_CUDA_API_VERSION
	.align		4
        /*0000*/ 	.byte	0x04, 0x37
        /*0002*/ 	.short	(.L_253 - .L_252)
.L_252:
        /*0004*/ 	.word	0x00000082


	//----- nvinfo : EIATTR_KPARAM_INFO
	.align		4
.L_253:
        /*0008*/ 	.byte	0x04, 0x17
        /*000a*/ 	.short	(.L_255 - .L_254)
.L_254:
        /*000c*/ 	.word	0x00000000
        /*0010*/ 	.short	0x0003
        /*0012*/ 	.short	0x0018
        /*0014*/ 	.byte	0x00, 0xf0, 0x11, 0x00


	//----- nvinfo : EIATTR_KPARAM_INFO
	.align		4
.L_255:
        /*0018*/ 	.byte	0x04, 0x17
        /*001a*/ 	.short	(.L_257 - .L_256)
.L_256:
        /*001c*/ 	.word	0x00000000
        /*0020*/ 	.short	0x0002
        /*0022*/ 	.short	0x0010
        /*0024*/ 	.byte	0x00, 0xf5, 0x21, 0x00


	//----- nvinfo : EIATTR_KPARAM_INFO
	.align		4
.L_257:
        /*0028*/ 	.byte	0x04, 0x17
        /*002a*/ 	.short	(.L_259 - .L_258)
.L_258:
        /*002c*/ 	.word	0x00000000
        /*0030*/ 	.short	0x0001
        /*0032*/ 	.short	0x0008
        /*0034*/ 	.byte	0x00, 0xf5, 0x21, 0x00


	//----- nvinfo : EIATTR_KPARAM_INFO
	.align		4
.L_259:
        /*0038*/ 	.byte	0x04, 0x17
        /*003a*/ 	.short	(.L_261 - .L_260)
.L_260:
        /*003c*/ 	.word	0x00000000
        /*0040*/ 	.short	0x0000
        /*0042*/ 	.short	0x0000
        /*0044*/ 	.byte	0x00, 0xf0, 0x11, 0x00


	//----- nvinfo : EIATTR_SPARSE_MMA_MASK
	.align		4
.L_261:
        /*0048*/ 	.byte	0x03, 0x50
        /*004a*/ 	.short	0x0000


	//----- nvinfo : EIATTR_MAXREG_COUNT
	.align		4
        /*004c*/ 	.byte	0x03, 0x1b
        /*004e*/ 	.short	0x00ff


	//----- nvinfo : EIATTR_MERCURY_ISA_VERSION
	.align		4
        /*0050*/ 	.byte	0x03, 0x5f
        /*0052*/ 	.short	0x0101


	//----- nvinfo : EIATTR_VRC_CTA_INIT_COUNT
	.align		4
        /*0054*/ 	.byte	0x02, 0x4a
	.zero		1
	.zero		1


	//----- nvinfo : EIATTR_EXIT_INSTR_OFFSETS
	.align		4
        /*0058*/ 	.byte	0x04, 0x1c
        /*005a*/ 	.short	(.L_263 - .L_262)


	//   ....[0]....
.L_262:
        /*005c*/ 	.word	0x000000a0


	//   ....[1]....
        /*0060*/ 	.word	0x00000140


	//----- nvinfo : EIATTR_CBANK_PARAM_SIZE
	.align		4
.L_263:
        /*0064*/ 	.byte	0x03, 0x19
        /*0066*/ 	.short	0x001c


	//----- nvinfo : EIATTR_PARAM_CBANK
	.align		4
        /*0068*/ 	.byte	0x04, 0x0a
        /*006a*/ 	.short	(.L_265 - .L_264)
	.align		4
.L_264:
        /*006c*/ 	.word	index@(.nv.constant0.Segment1stDim)
        /*0070*/ 	.short	0x0380
        /*0072*/ 	.short	0x001c


	//----- nvinfo : EIATTR_SW_WAR
	.align		4
.L_265:
        /*0074*/ 	.byte	0x04, 0x36
        /*0076*/ 	.short	(.L_267 - .L_266)
.L_266:
        /*0078*/ 	.word	0x00000008
.L_267:


//--------------------- .nv.info.l1regularizationfloat --------------------------
	.section	.nv.info.l1regularizationfloat,"",@"SHT_CUDA_INFO"
	.sectionflags	@""
	.align	4


	//----- nvinfo : EIATTR_CUDA_API_VERSION
	.align		4
        /*0000*/ 	.byte	0x04, 0x37
        /*0002*/ 	.short	(.L_269 - .L_268)
.L_268:
        /*0004*/ 	.word	0x00000082


	//----- nvinfo : EIATTR_KPARAM_INFO
	.align		4
.L_269:
        /*0008*/ 	.byte	0x04, 0x17
        /*000a*/ 	.short	(.L_271 - .L_270)
.L_270:
        /*000c*/ 	.word	0x00000000
        /*0010*/ 	.short	0x0007
        /*0012*/ 	.short	0x0030
        /*0014*/ 	.byte	0x00, 0xf0, 0x11, 0x00


	//----- nvinfo : EIATTR_KPARAM_INFO
	.align		4
.L_271:
        /*0018*/ 	.byte	0x04, 0x17
        /*001a*/ 	.short	(.L_273 - .L_272)
.L_272:
        /*001c*/ 	.word	0x00000000
        /*0020*/ 	.short	0x0006
        /*0022*/ 	.short	0x002c
        /*0024*/ 	.byte	0x00, 0xf0, 0x11, 0x00


	//----- nvinfo : EIATTR_KPARAM_INFO
	.align		4
.L_273:
        /*0028*/ 	.byte	0x04, 0x17
        /*002a*/ 	.short	(.L_275 - .L_274)
.L_274:
        /*002c*/ 	.word	0x00000000
        /*0030*/ 	.short	0x0005
        /*0032*/ 	.short	0x0028
        /*0034*/ 	.byte	0x00, 0xf0, 0x11, 0x00


	//----- nvinfo : EIATTR_KPARAM_INFO
	.align		4
.L_275:
        /*0038*/ 	.byte	0x04, 0x17
        /*003a*/ 	.short	(.L_277 - .L_276)
.L_276:
        /*003c*/ 	.word	0x00000000
        /*0040*/ 	.short	0x0004
        /*0042*/ 	.short	0x0020
        /*0044*/ 	.byte	0x00, 0xf5, 0x21, 0x00


	//----- nvinfo : EIATTR_KPARAM_INFO
	.align		4
.L_277:
        /*0048*/ 	.byte	0x04, 0x17
        /*004a*/ 	.short	(.L_279 - .L_278)
.L_278:
        /*004c*/ 	.word	0x00000000
        /*0050*/ 	.short	0x0003
        /*0052*/ 	.short	0x0018
        /*0054*/ 	.byte	0x00, 0xf5, 0x21, 0x00


	//----- nvinfo : EIATTR_KPARAM_INFO
	.align		4
.L_279:
        /*0058*/ 	.byte	0x04, 0x17
        /*005a*/ 	.short	(.L_281 - .L_280)
.L_280:
        /*005c*/ 	.word	0x00000000
        /*0060*/ 	.short	0x0002
        /*0062*/ 	.short	0x0010
        /*0064*/ 	.byte	0x00, 0xf5, 0x21, 0x00


	//----- nvinfo : EIATTR_KPARAM_INFO
	.align		4
.L_281:
        /*0068*/ 	.byte	0x04, 0x17
        /*006a*/ 	.short	(.L_283 - .L_282)
.L_282:
        /*006c*/ 	.word	0x00000000
        /*0070*/ 	.short	0x0001
        /*0072*/ 	.short	0x0008
        /*0074*/ 	.byte	0x00, 0xf5, 0x21, 0x00


	//----- nvinfo : EIATTR_KPARAM_INFO
	.align		4
.L_283:
        /*0078*/ 	.byte	0x04, 0x17
        /*007a*/ 	.short	(.L_285 - .L_284)
.L_284:
        /*007c*/ 	.word	0x00000000
        /*0080*/ 	.short	0x0000
        /*0082*/ 	.short	0x0000
        /*0084*/ 	.byte	0x00, 0xf0, 0x11, 0x00


	//----- nvinfo : EIATTR_SPARSE_MMA_MASK
	.align		4
.L_285:
        /*0088*/ 	.byte	0x03, 0x50
        /*008a*/ 	.short	0x0000


	//----- nvinfo : EIATTR_MAXREG_COUNT
	.align		4
        /*008c*/ 	.byte	0x03, 0x1b
        /*008e*/ 	.short	0x00ff


	//----- nvinfo : EIATTR_MERCURY_ISA_VERSION
	.align		4
        /*0090*/ 	.byte	0x03, 0x5f
        /*0092*/ 	.short	0x0101


	//----- nvinfo : EIATTR_VRC_CTA_INIT_COUNT
	.align		4
        /*0094*/ 	.byte	0x02, 0x4a
	.zero		1
	.zero		1


	//----- nvinfo : EIATTR_EXIT_INSTR_OFFSETS
	.align		4
        /*0098*/ 	.byte	0x04, 0x1c
        /*009a*/ 	.short	(.L_287 - .L_286)


	//   ....[0]....
.L_286:
        /*009c*/ 	.word	0x00000070


	//   ....[1]....
        /*00a0*/ 	.word	0x00000250


	//----- nvinfo : EIATTR_CRS_STACK_SIZE
	.align		4
.L_287:
        /*00a4*/ 	.byte	0x04, 0x1e
        /*00a6*/ 	.short	(.L_289 - .L_288)
.L_288:
        /*00a8*/ 	.word	0x00000000


	//----- nvinfo : EIATTR_CBANK_PARAM_SIZE
	.align		4
.L_289:
        /*00ac*/ 	.byte	0x03, 0x19
        /*00ae*/ 	.short	0x0034


	//----- nvinfo : EIATTR_PARAM_CBANK
	.align		4
        /*00b0*/ 	.byte	0x04, 0x0a
        /*00b2*/ 	.short	(.L_291 - .L_290)
	.align		4
.L_290:
        /*00b4*/ 	.word	index@(.nv.constant0.l1regularizationfloat)
        /*00b8*/ 	.short	0x0380
        /*00ba*/ 	.short	0x0034


	//----- nvinfo : EIATTR_SW_WAR
	.align		4
.L_291:
        /*00bc*/ 	.byte	0x04, 0x36
        /*00be*/ 	.short	(.L_293 - .L_292)
.L_292:
        /*00c0*/ 	.word	0x00000008
.L_293:


//--------------------- .nv.info.adadeltafloat    --------------------------
	.section	.nv.info.adadeltafloat,"",@"SHT_CUDA_INFO"
	.sectionflags	@""
	.align	4


	//----- nvinfo : EIATTR_CUDA_API_VERSION
	.align		4
        /*0000*/ 	.byte	0x04, 0x37
        /*0002*/ 	.short	(.L_295 - .L_294)
.L_294:
        /*0004*/ 	.word	0x00000082


	//----- nvinfo : EIATTR_KPARAM_INFO
	.align		4
.L_295:
        /*0008*/ 	.byte	0x04, 0x17
        /*000a*/ 	.short	(.L_297 - .L_296)
.L_296:
        /*000c*/ 	.word	0x00000000
        /*0010*/ 	.short	0x0006
        /*0012*/ 	.short	0x002c
        /*0014*/ 	.byte	0x00, 0xf0, 0x11, 0x00


	//----- nvinfo : EIATTR_KPARAM_INFO
	.align		4
.L_297:
        /*0018*/ 	.byte	0x04, 0x17
        /*001a*/ 	.short	(.L_299 - .L_298)
.L_298:
        /*001c*/ 	.word	0x00000000
        /*0020*/ 	.short	0x0005
        /*0022*/ 	.short	0x0028
        /*0024*/ 	.byte	0x00, 0xf0, 0x11, 0x00


	//----- nvinfo : EIATTR_KPARAM_INFO
	.align		4
.L_299:
        /*0028*/ 	.byte	0x04, 0x17
        /*002a*/ 	.short	(.L_301 - .L_300)
.L_300:
        /*002c*/ 	.word	0x00000000
        /*0030*/ 	.short	0x0004
        /*0032*/ 	.short	0x0020
        /*0034*/ 	.byte	0x00, 0xf5, 0x21, 0x00


	//----- nvinfo : EIATTR_KPARAM_INFO
	.align		4
.L_301:
        /*0038*/ 	.byte	0x04, 0x17
        /*003a*/ 	.short	(.L_303 - .L_302)
.L_302:
        /*003c*/ 	.word	0x00000000
        /*0040*/ 	.short	0x0003
        /*0042*/ 	.short	0x0018
        /*0044*/ 	.byte	0x00, 0xf5, 0x21, 0x00


	//----- nvinfo : EIATTR_KPARAM_INFO
	.align		4
.L_303:
        /*0048*/ 	.byte	0x04, 0x17
        /*004a*/ 	.short	(.L_305 - .L_304)
.L_304:
        /*004c*/ 	.word	0x00000000
        /*0050*/ 	.short	0x0002
        /*0052*/ 	.short	0x0010
        /*0054*/ 	.byte	0x00, 0xf5, 0x21, 0x00


	//----- nvinfo : EIATTR_KPARAM_INFO
	.align		4
.L_305:
        /*0058*/ 	.byte	0x04, 0x17
        /*005a*/ 	.short	(.L_307 - .L_306)
.L_306:
        /*005c*/ 	.word	0x00000000
        /*0060*/ 	.short	0x0001
        /*0062*/ 	.short	0x0008
        /*0064*/ 	.byte	0x00, 0xf5, 0x21, 0x00


	//----- nvinfo : EIATTR_KPARAM_INFO
	.align		4
.L_307:
        /*0068*/ 	.byte	0x04, 0x17
        /*006a*/ 	.short	(.L_309 - .L_308)
.L_308:
        /*006c*/ 	.word	0x00000000
        /*0070*/ 	.short	0x0000
        /*0072*/ 	.short	0x0000
        /*0074*/ 	.byte	0x00, 0xf0, 0x11, 0x00


	//----- nvinfo : EIATTR_SPARSE_MMA_MASK
	.align		4
.L_309:
        /*0078*/ 	.byte	0x03, 0x50
        /*007a*/ 	.short	0x0000


	//----- nvinfo : EIATTR_MAXREG_COUNT
	.align		4
        /*007c*/ 	.byte	0x03, 0x1b
        /*007e*/ 	.short	0x00ff


	//----- nvinfo : EIATTR_MERCURY_ISA_VERSION
	.align		4
        /*0080*/ 	.byte	0x03, 0x5f
        /*0082*/ 	.short	0x0101


	//----- nvinfo : EIATTR_VRC_CTA_INIT_COUNT
	.align		4
        /*0084*/ 	.byte	0x02, 0x4a
	.zero		1
	.zero		1


	//----- nvinfo : EIATTR_EXIT_INSTR_OFFSETS
	.align		4
        /*0088*/ 	.byte	0x04, 0x1c
        /*008a*/ 	.short	(.L_311 - .L_310)


	//   ....[0]....
.L_310:
        /*008c*/ 	.word	0x00000070


	//   ....[1]....
        /*0090*/ 	.word	0x00000350


	//----- nvinfo : EIATTR_CRS_STACK_SIZE
	.align		4
.L_311:
        /*0094*/ 	.byte	0x04, 0x1e
        /*0096*/ 	.short	(.L_313 - .L_312)
.L_312:
        /*0098*/ 	.word	0x00000000


	//----- nvinfo : EIATTR_CBANK_PARAM_SIZE
	.align		4
.L_313:
        /*009c*/ 	.byte	0x03, 0x19
        /*009e*/ 	.short	0x0030


	//----- nvinfo : EIATTR_PARAM_CBANK
	.align		4
        /*00a0*/ 	.byte	0x04, 0x0a
        /*00a2*/ 	.short	(.L_315 - .L_314)
	.align		4
.L_314:
        /*00a4*/ 	.word	index@(.nv.constant0.adadeltafloat)
        /*00a8*/ 	.short	0x0380
        /*00aa*/ 	.short	0x0030


	//----- nvinfo : EIATTR_SW_WAR
	.align		4
.L_315:
        /*00ac*/ 	.byte	0x04, 0x36
        /*00ae*/ 	.short	(.L_317 - .L_316)
.L_316:
        /*00b0*/ 	.word	0x00000008
.L_317:


//--------------------- .nv.info.adamfloat        --------------------------
	.section	.nv.info.adamfloat,"",@"SHT_CUDA_INFO"
	.sectionflags	@""
	.align	4


	//----- nvinfo : EIATTR_CUDA_API_VERSION
	.align		4
        /*0000*/ 	.byte	0x04, 0x37
        /*0002*/ 	.short	(.L_319 - .L_318)
.L_318:
        /*0004*/ 	.word	0x00000082


	//----- nvinfo : EIATTR_KPARAM_INFO
	.align		4
.L_319:
        /*0008*/ 	.byte	0x04, 0x17
        /*000a*/ 	.short	(.L_321 - .L_320)
.L_320:
        /*000c*/ 	.word	0x00000000
        /*0010*/ 	.short	0x0009
        /*0012*/ 	.short	0x0038
        /*0014*/ 	.byte	0x00, 0xf0, 0x11, 0x00


	//----- nvinfo : EIATTR_KPARAM_INFO
	.align		4
.L_321:
        /*0018*/ 	.byte	0x04, 0x17
        /*001a*/ 	.short	(.L_323 - .L_322)
.L_322:
        /*001c*/ 	.word	0x00000000
        /*0020*/ 	.short	0x0008
        /*0022*/ 	.short	0x0034
        /*0024*/ 	.byte	0x00, 0xf0, 0x11, 0x00


	//----- nvinfo : EIATTR_KPARAM_INFO
	.align		4
.L_323:
        /*0028*/ 	.byte	0x04, 0x17
        /*002a*/ 	.short	(.L_325 - .L_324)
.L_324:
        /*002c*/ 	.word	0x00000000
        /*0030*/ 	.short	0x0007
        /*0032*/ 	.short	0x0030
        /*0034*/ 	.byte	0x00, 0xf0, 0x11, 0x00


	//----- nvinfo : EIATTR_KPARAM_INFO
	.align		4
.L_325:
        /*0038*/ 	.byte	0x04, 0x17
        /*003a*/ 	.short	(.L_327 - .L_326)
.L_326:
        /*003c*/ 	.word	0x00000000
        /*0040*/ 	.short	0x0006
        /*0042*/ 	.short	0x002c
        /*0044*/ 	.byte	0x00, 0xf0, 0x11, 0x00


	//----- nvinfo : EIATTR_KPARAM_INFO
	.align		4
.L_327:
        /*0048*/ 	.byte	0x04, 0x17
        /*004a*/ 	.short	(.L_329 - .L_328)
.L_328:
        /*004c*/ 	.word	0x00000000
        /*0050*/ 	.short	0x0005
        /*0052*/ 	.short	0x0028
        /*0054*/ 	.byte	0x00, 0xf0, 0x11, 0x00


	//----- nvinfo : EIATTR_KPARAM_INFO
	.align		4
.L_329:
        /*0058*/ 	.byte	0x04, 0x17
        /*005a*/ 	.short	(.L_331 - .L_330)
.L_330:
        /*005c*/ 	.word	0x00000000
        /*0060*/ 	.short	0x0004
        /*0062*/ 	.short	0x0020
        /*0064*/ 	.byte	0x00, 0xf5, 0x21, 0x00


	//----- nvinfo : EIATTR_KPARAM_INFO
	.align		4
.L_331:
        /*0068*/ 	.byte	0x04, 0x17
        /*006a*/ 	.short	(.L_333 - .L_332)
.L_332:
        /*006c*/ 	.word	0x00000000
        /*0070*/ 	.short	0x0003
        /*0072*/ 	.short	0x0018
        /*0074*/ 	.byte	0x00, 0xf5, 0x21, 0x00


	//----- nvinfo : EIATTR_KPARAM_INFO
	.align		4
.L_333:
        /*0078*/ 	.byte	0x04, 0x17
        /*007a*/ 	.short	(.L_335 - .L_334)
.L_334:
        /*007c*/ 	.word	0x00000000
        /*0080*/ 	.short	0x0002
        /*0082*/ 	.short	0x0010
        /*0084*/ 	.byte	0x00, 0xf5, 0x21, 0x00


	//----- nvinfo : EIATTR_KPARAM_INFO
	.align		4
.L_335:
        /*0088*/ 	.byte	0x04, 0x17
        /*008a*/ 	.short	(.L_337 - .L_336)
.L_336:
        /*008c*/ 	.word	0x00000000
        /*0090*/ 	.short	0x0001
        /*0092*/ 	.short	0x0008
        /*0094*/ 	.byte	0x00, 0xf5, 0x21, 0x00


	//----- nvinfo : EIATTR_KPARAM_INFO
	.align		4
.L_337:
        /*0098*/ 	.byte	0x04, 0x17
        /*009a*/ 	.short	(.L_339 - .L_338)
.L_338:
        /*009c*/ 	.word	0x00000000
        /*00a0*/ 	.short	0x0000
        /*00a2*/ 	.short	0x0000
        /*00a4*/ 	.byte	0x00, 0xf0, 0x11, 0x00


	//----- nvinfo : EIATTR_SPARSE_MMA_MASK
	.align		4
.L_339:
        /*00a8*/ 	.byte	0x03, 0x50
        /*00aa*/ 	.short	0x0000


	//----- nvinfo : EIATTR_MAXREG_COUNT
	.align		4
        /*00ac*/ 	.byte	0x03, 0x1b
        /*00ae*/ 	.short	0x00ff


	//----- nvinfo : EIATTR_MERCURY_ISA_VERSION
	.align		4
        /*00b0*/ 	.byte	0x03, 0x5f
        /*00b2*/ 	.short	0x0101


	//----- nvinfo : EIATTR_VRC_CTA_INIT_COUNT
	.align		4
        /*00b4*/ 	.byte	0x02, 0x4a
	.zero		1
	.zero		1


	//----- nvinfo : EIATTR_EXIT_INSTR_OFFSETS
	.align		4
        /*00b8*/ 	.byte	0x04, 0x1c
        /*00ba*/ 	.short	(.L_341 - .L_340)


	//   ....[0]....
.L_340:
        /*00bc*/ 	.word	0x000000a0


	//   ....[1]....
        /*00c0*/ 	.word	0x00001290


	//----- nvinfo : EIATTR_CRS_STACK_SIZE
	.align		4
.L_341:
        /*00c4*/ 	.byte	0x04, 0x1e
        /*00c6*/ 	.short	(.L_343 - .L_342)
.L_342:
        /*00c8*/ 	.word	0x00000000


	//----- nvinfo : EIATTR_CBANK_PARAM_SIZE
	.align		4
.L_343:
        /*00cc*/ 	.byte	0x03, 0x19
        /*00ce*/ 	.short	0x003c


	//----- nvinfo : EIATTR_PARAM_CBANK
	.align		4
        /*00d0*/ 	.byte	0x04, 0x0a
        /*00d2*/ 	.short	(.L_345 - .L_344)
	.align		4
.L_344:
        /*00d4*/ 	.word	index@(.nv.constant0.adamfloat)
        /*00d8*/ 	.short	0x0380
        /*00da*/ 	.short	0x003c


	//----- nvinfo : EIATTR_SW_WAR
	.align		4
.L_345:
        /*00dc*/ 	.byte	0x04, 0x36
        /*00de*/ 	.short	(.L_347 - .L_346)
.L_346:
        /*00e0*/ 	.word	0x00000008
.L_347:


//--------------------- .nv.info.adagradfloat     --------------------------
	.section	.nv.info.adagradfloat,"",@"SHT_CUDA_INFO"
	.sectionflags	@""
	.align	4


	//----- nvinfo : EIATTR_CUDA_API_VERSION
	.align		4
        /*0000*/ 	.byte	0x04, 0x37
        /*0002*/ 	.short	(.L_349 - .L_348)
.L_348:
        /*0004*/ 	.word	0x00000082


	//----- nvinfo : EIATTR_KPARAM_INFO
	.align		4
.L_349:
        /*0008*/ 	.byte	0x04, 0x17
        /*000a*/ 	.short	(.L_351 - .L_350)
.L_350:
        /*000c*/ 	.word	0x00000000
        /*0010*/ 	.short	0x0005
        /*0012*/ 	.short	0x0024
        /*0014*/ 	.byte	0x00, 0xf0, 0x11, 0x00


	//----- nvinfo : EIATTR_KPARAM_INFO
	.align		4
.L_351:
        /*0018*/ 	.byte	0x04, 0x17
        /*001a*/ 	.short	(.L_353 - .L_352)
.L_352:
        /*001c*/ 	.word	0x00000000
        /*0020*/ 	.short	0x0004
        /*0022*/ 	.short	0x0020
        /*0024*/ 	.byte	0x00, 0xf0, 0x11, 0x00


	//----- nvinfo : EIATTR_KPARAM_INFO
	.align		4
.L_353:
        /*0028*/ 	.byte	0x04, 0x17
        /*002a*/ 	.short	(.L_355 - .L_354)
.L_354:
        /*002c*/ 	.word	0x00000000
        /*0030*/ 	.short	0x0003
        /*0032*/ 	.short	0x0018
        /*0034*/ 	.byte	0x00, 0xf5, 0x21, 0x00


	//----- nvinfo : EIATTR_KPARAM_INFO
	.align		4
.L_355:
        /*0038*/ 	.byte	0x04, 0x17
        /*003a*/ 	.short	(.L_357 - .L_356)
.L_356:
        /*003c*/ 	.word	0x00000000
        /*0040*/ 	.short	0x0002
        /*0042*/ 	.short	0x0010
        /*0044*/ 	.byte	0x00, 0xf5, 0x21, 0x00


	//----- nvinfo : EIATTR_KPARAM_INFO
	.align		4
.L_357:
        /*0048*/ 	.byte	0x04, 0x17
        /*004a*/ 	.short	(.L_359 - .L_358)
.L_358:
        /*004c*/ 	.word	0x00000000
        /*0050*/ 	.short	0x0001
        /*0052*/ 	.short	0x0008
        /*0054*/ 	.byte	0x00, 0xf5, 0x21, 0x00


	//----- nvinfo : EIATTR_KPARAM_INFO
	.align		4
.L_359:
        /*0058*/ 	.byte	0x04, 0x17
        /*005a*/ 	.short	(.L_361 - .L_360)
.L_360:
        /*005c*/ 	.word	0x00000000
        /*0060*/ 	.short	0x0000
        /*0062*/ 	.short	0x0000
        /*0064*/ 	.byte	0x00, 0xf0, 0x11, 0x00


	//----- nvinfo : EIATTR_SPARSE_MMA_MASK
	.align		4
.L_361:
        /*0068*/ 	.byte	0x03, 0x50
        /*006a*/ 	.short	0x0000


	//----- nvinfo : EIATTR_MAXREG_COUNT
	.align		4
        /*006c*/ 	.byte	0x03, 0x1b
        /*006e*/ 	.short	0x00ff


	//----- nvinfo : EIATTR_MERCURY_ISA_VERSION
	.align		4
        /*0070*/ 	.byte	0x03, 0x5f
        /*0072*/ 	.short	0x0101


	//----- nvinfo : EIATTR_VRC_CTA_INIT_COUNT
	.align		4
        /*0074*/ 	.byte	0x02, 0x4a
	.zero		1
	.zero		1


	//----- nvinfo : EIATTR_EXIT_INSTR_OFFSETS
	.align		4
        /*0078*/ 	.byte	0x04, 0x1c
        /*007a*/ 	.short	(.L_363 - .L_362)


	//   ....[0]....
.L_362:
        /*007c*/ 	.word	0x00000070


	//   ....[1]....
        /*0080*/ 	.word	0x00000370


	//----- nvinfo : EIATTR_CRS_STACK_SIZE
	.align		4
.L_363:
        /*0084*/ 	.byte	0x04, 0x1e
        /*0086*/ 	.short	(.L_365 - .L_364)
.L_364:
        /*0088*/ 	.word	0x00000000


	//----- nvinfo : EIATTR_CBANK_PARAM_SIZE
	.align		4
.L_365:
        /*008c*/ 	.byte	0x03, 0x19
        /*008e*/ 	.short	0x0028


	//----- nvinfo : EIATTR_PARAM_CBANK
	.align		4
        /*0090*/ 	.byte	0x04, 0x0a
        /*0092*/ 	.short	(.L_367 - .L_366)
	.align		4
.L_366:
        /*0094*/ 	.word	index@(.nv.constant0.adagradfloat)
        /*0098*/ 	.short	0x0380
        /*009a*/ 	.short	0x0028


	//----- nvinfo : EIATTR_SW_WAR
	.align		4
.L_367:
        /*009c*/ 	.byte	0x04, 0x36
        /*009e*/ 	.short	(.L_369 - .L_368)
.L_368:
        /*00a0*/ 	.word	0x00000008
.L_369:


//--------------------- .nv.info.ShapetoBatch4D   --------------------------
	.section	.nv.info.ShapetoBatch4D,"",@"SHT_CUDA_INFO"
	.sectionflags	@""
	.align	4


	//----- nvinfo : EIATTR_CUDA_API_VERSION
	.align		4
        /*0000*/ 	.byte	0x04, 0x37
        /*0002*/ 	.short	(.L_371 - .L_370)
.L_370:
        /*0004*/ 	.word	0x00000082


	//----- nvinfo : EIATTR_KPARAM_INFO
	.align		4
.L_371:
        /*0008*/ 	.byte	0x04, 0x17
        /*000a*/ 	.short	(.L_373 - .L_372)
.L_372:
        /*000c*/ 	.word	0x00000000
        /*0010*/ 	.short	0x0007
        /*0012*/ 	.short	0x0030
        /*0014*/ 	.byte	0x00, 0xf5, 0x21, 0x00


	//----- nvinfo : EIATTR_KPARAM_INFO
	.align		4
.L_373:
        /*0018*/ 	.byte	0x04, 0x17
        /*001a*/ 	.short	(.L_375 - .L_374)
.L_374:
        /*001c*/ 	.word	0x00000000
        /*0020*/ 	.short	0x0006
        /*0022*/ 	.short	0x0028
        /*0024*/ 	.byte	0x00, 0xf5, 0x21, 0x00


	//----- nvinfo : EIATTR_KPARAM_INFO
	.align		4
.L_375:
        /*0028*/ 	.byte	0x04, 0x17
        /*002a*/ 	.short	(.L_377 - .L_376)
.L_376:
        /*002c*/ 	.word	0x00000000
        /*0030*/ 	.short	0x0005
        /*0032*/ 	.short	0x0020
        /*0034*/ 	.byte	0x00, 0xf0, 0x05, 0x00


	//----- nvinfo : EIATTR_KPARAM_INFO
	.align		4
.L_377:
        /*0038*/ 	.byte	0x04, 0x17
        /*003a*/ 	.short	(.L_379 - .L_378)
.L_378:
        /*003c*/ 	.word	0x00000000
        /*0040*/ 	.short	0x0004
        /*0042*/ 	.short	0x001c
        /*0044*/ 	.byte	0x00, 0xf0, 0x11, 0x00


	//----- nvinfo : EIATTR_KPARAM_INFO
	.align		4
.L_379:
        /*0048*/ 	.byte	0x04, 0x17
        /*004a*/ 	.short	(.L_381 - .L_380)
.L_380:
        /*004c*/ 	.word	0x00000000
        /*0050*/ 	.short	0x0003
        /*0052*/ 	.short	0x0018
        /*0054*/ 	.byte	0x00, 0xf0, 0x11, 0x00


	//----- nvinfo : EIATTR_KPARAM_INFO
	.align		4
.L_381:
        /*0058*/ 	.byte	0x04, 0x17
        /*005a*/ 	.short	(.L_383 - .L_382)
.L_382:
        /*005c*/ 	.word	0x00000000
        /*0060*/ 	.short	0x0002
        /*0062*/ 	.short	0x0010
        /*0064*/ 	.byte	0x00, 0xf5, 0x21, 0x00


	//----- nvinfo : EIATTR_KPARAM_INFO
	.align		4
.L_383:
        /*0068*/ 	.byte	0x04, 0x17
        /*006a*/ 	.short	(.L_385 - .L_384)
.L_384:
        /*006c*/ 	.word	0x00000000
        /*0070*/ 	.short	0x0001
        /*0072*/ 	.short	0x0008
        /*0074*/ 	.byte	0x00, 0xf5, 0x21, 0x00


	//----- nvinfo : EIATTR_KPARAM_INFO
	.align		4
.L_385:
        /*0078*/ 	.byte	0x04, 0x17
        /*007a*/ 	.short	(.L_387 - .L_386)
.L_386:
        /*007c*/ 	.word	0x00000000
        /*0080*/ 	.short	0x0000
        /*0082*/ 	.short	0x0000
        /*0084*/ 	.byte	0x00, 0xf5, 0x21, 0x00


	//----- nvinfo : EIATTR_SPARSE_MMA_MASK
	.align		4
.L_387:
        /*0088*/ 	.byte	0x03, 0x50
        /*008a*/ 	.short	0x0000


	//----- nvinfo : EIATTR_MAXREG_COUNT
	.align		4
        /*008c*/ 	.byte	0x03, 0x1b
        /*008e*/ 	.short	0x00ff


	//----- nvinfo : EIATTR_MERCURY_ISA_VERSION
	.align		4
        /*0090*/ 	.byte	0x03, 0x5f
        /*0092*/ 	.short	0x0101


	//----- nvinfo : EIATTR_VRC_CTA_INIT_COUNT
	.align		4
        /*0094*/ 	.byte	0x02, 0x4a
	.zero		1
	.zero		1


	//----- nvinfo : EIATTR_EXIT_INSTR_OFFSETS
	.align		4
        /*0098*/ 	.byte	0x04, 0x1c
        /*009a*/ 	.short	(.L_389 - .L_388)


	//   ....[0]....
.L_388:
        /*009c*/ 	.word	0x00000070


	//   ....[1]....
        /*00a0*/ 	.word	0x00000c50


	//   ....[2]....
        /*00a4*/ 	.word	0x000016e0


	//----- nvinfo : EIATTR_CRS_STACK_SIZE
	.align		4
.L_389:
        /*00a8*/ 	.byte	0x04, 0x1e
        /*00aa*/ 	.short	(.L_391 - .L_390)
.L_390:
        /*00ac*/ 	.word	0x00000000


	//----- nvinfo : EIATTR_CBANK_PARAM_SIZE
	.align		4
.L_391:
        /*00b0*/ 	.byte	0x03, 0x19
        /*00b2*/ 	.short	0x0038


	//----- nvinfo : EIATTR_PARAM_CBANK
	.align		4
        /*00b4*/ 	.byte	0x04, 0x0a
        /*00b6*/ 	.short	(.L_393 - .L_392)
	.align		4
.L_392:
        /*00b8*/ 	.word	index@(.nv.constant0.ShapetoBatch4D)
        /*00bc*/ 	.short	0x0380
        /*00be*/ 	.short	0x0038


	//----- nvinfo : EIATTR_SW_WAR
	.align		4
.L_393:
        /*00c0*/ 	.byte	0x04, 0x36
        /*00c2*/ 	.short	(.L_395 - .L_394)
.L_394:
        /*00c4*/ 	.word	0x00000008
.L_395:


//--------------------- .nv.info.Transpose        --------------------------
	.section	.nv.info.Transpose,"",@"SHT_CUDA_INFO"
	.sectionflags	@""
	.align	4


	//----- nvinfo : EIATTR_CUDA_API_VERSION
	.align		4
        /*0000*/ 	.byte	0x04, 0x37
        /*0002*/ 	.short	(.L_397 - .L_396)
.L_396:
        /*0004*/ 	.word	0x00000082


	//----- nvinfo : EIATTR_KPARAM_INFO
	.align		4
.L_397:
        /*0008*/ 	.byte	0x04, 0x17
        /*000a*/ 	.short	(.L_399 - .L_398)
.L_398:
        /*000c*/ 	.word	0x00000000
        /*0010*/ 	.short	0x0004
        /*0012*/ 	.short	0x0020
        /*0014*/ 	.byte	0x00, 0xf5, 0x21, 0x00


	//----- nvinfo : EIATTR_KPARAM_INFO
	.align		4
.L_399:
        /*0018*/ 	.byte	0x04, 0x17
        /*001a*/ 	.short	(.L_401 - .L_400)
.L_400:
        /*001c*/ 	.word	0x00000000
        /*0020*/ 	.short	0x0003
        /*0022*/ 	.short	0x0018
        /*0024*/ 	.byte	0x00, 0xf0, 0x11, 0x00


	//----- nvinfo : EIATTR_KPARAM_INFO
	.align		4
.L_401:
        /*0028*/ 	.byte	0x04, 0x17
        /*002a*/ 	.short	(.L_403 - .L_402)
.L_402:
        /*002c*/ 	.word	0x00000000
        /*0030*/ 	.short	0x0002
        /*0032*/ 	.short	0x0010
        /*0034*/ 	.byte	0x00, 0xf5, 0x21, 0x00


	//----- nvinfo : EIATTR_KPARAM_INFO
	.align		4
.L_403:
        /*0038*/ 	.byte	0x04, 0x17
        /*003a*/ 	.short	(.L_405 - .L_404)
.L_404:
        /*003c*/ 	.word	0x00000000
        /*0040*/ 	.short	0x0001
        /*0042*/ 	.short	0x0008
        /*0044*/ 	.byte	0x00, 0xf5, 0x21, 0x00


	//----- nvinfo : EIATTR_KPARAM_INFO
	.align		4
.L_405:
        /*0048*/ 	.byte	0x04, 0x17
        /*004a*/ 	.short	(.L_407 - .L_406)
.L_406:
        /*004c*/ 	.word	0x00000000
        /*0050*/ 	.short	0x0000
        /*0052*/ 	.short	0x0000
        /*0054*/ 	.byte	0x00, 0xf0, 0x11, 0x00


	//----- nvinfo : EIATTR_SPARSE_MMA_MASK
	.align		4
.L_407:
        /*0058*/ 	.byte	0x03, 0x50
        /*005a*/ 	.short	0x0000


	//----- nvinfo : EIATTR_MAXREG_COUNT
	.align		4
        /*005c*/ 	.byte	0x03, 0x1b
        /*005e*/ 	.short	0x00ff


	//----- nvinfo : EIATTR_MERCURY_ISA_VERSION
	.align		4
        /*0060*/ 	.byte	0x03, 0x5f
        /*0062*/ 	.short	0x0101


	//----- nvinfo : EIATTR_VRC_CTA_INIT_COUNT
	.align		4
        /*0064*/ 	.byte	0x02, 0x4a
	.zero		1
	.zero		1


	//----- nvinfo : EIATTR_EXIT_INSTR_OFFSETS
	.align		4
        /*0068*/ 	.byte	0x04, 0x1c
        /*006a*/ 	.short	(.L_409 - .L_408)


	//   ....[0]....
.L_408:
        /*006c*/ 	.word	0x00000070


	//   ....[1]....
        /*0070*/ 	.word	0x00000160


	//   ....[2]....
        /*0074*/ 	.word	0x00002530


	//----- nvinfo : EIATTR_CRS_STACK_SIZE
	.align		4
.L_409:
        /*0078*/ 	.byte	0x04, 0x1e
        /*007a*/ 	.short	(.L_411 - .L_410)
.L_410:
        /*007c*/ 	.word	0x00000000


	//----- nvinfo : EIATTR_CBANK_PARAM_SIZE
	.align		4
.L_411:
        /*0080*/ 	.byte	0x03, 0x19
        /*0082*/ 	.short	0x0028


	//----- nvinfo : EIATTR_PARAM_CBANK
	.align		4
        /*0084*/ 	.byte	0x04, 0x0a
        /*0086*/ 	.short	(.L_413 - .L_412)
	.align		4
.L_412:
        /*0088*/ 	.word	index@(.nv.constant0.Transpose)
        /*008c*/ 	.short	0x0380
        /*008e*/ 	.short	0x0028


	//----- nvinfo : EIATTR_SW_WAR
	.align		4
.L_413:
        /*0090*/ 	.byte	0x04, 0x36
        /*0092*/ 	.short	(.L_415 - .L_414)
.L_414:
        /*0094*/ 	.word	0x00000008
.L_415:


//--------------------- .nv.callgraph             --------------------------
	.section	.nv.callgraph,"",@"SHT_CUDA_CALLGRAPH"
	.align	4
	.sectionentsize	8
	.align		4
        /*0000*/ 	.word	0x00000000
	.align		4
        /*0004*/ 	.word	0xffffffff
	.align		4
        /*0008*/ 	.word	0x00000000
	.align		4
        /*000c*/ 	.word	0xfffffffe
	.align		4
        /*0010*/ 	.word	0x00000000
	.align		4
        /*0014*/ 	.word	0xfffffffd
	.align		4
        /*0018*/ 	.word	0x00000000
	.align		4
        /*001c*/ 	.word	0xfffffffc


//--------------------- .text.backwardleakyfloat  --------------------------
	.section	.text.backwardleakyfloat,"ax",@progbits
	.align	128
        .global         backwardleakyfloat
        .type           backwardleakyfloat,@function
        .size           backwardleakyfloat,(.L_x_158 - backwardleakyfloat)
        .other          backwardleakyfloat,@"STO_CUDA_ENTRY STV_DEFAULT"
backwardleakyfloat:
.text.backwardleakyfloat:
[----:B------:R-:W-:Y:S01]  /*0000*/  LDC R1, c[0x0][0x37c] ;  /* 0x0000df00ff017b82 */ /* 0x000fe20000000800 */
[----:B------:R-:W0:Y:S07]  /*0010*/  S2R R0, SR_TID.X ;  /* 0x0000000000007919 */ /* 0x000e2e0000002100 */
[----:B------:R-:W-:Y:S01]  /*0020*/  S2UR UR4, SR_CTAID.Y ;  /* 0x00000000000479c3 */ /* 0x000fe20000002600 */
[----:B------:R-:W1:Y:S01]  /*0030*/  LDCU UR5, c[0x0][0x370] ;  /* 0x00006e00ff0577ac */ /* 0x000e620008000800 */
[----:B------:R-:W2:Y:S06]  /*0040*/  LDCU UR7, c[0x0][0x380] ;  /* 0x00007000ff0777ac */ /* 0x000eac0008000800 */
[----:B------:R-:W1:Y:S08]  /*0050*/  S2UR UR6, SR_CTAID.X ;  /* 0x00000000000679c3 */ /* 0x000e700000002500 */
[----:B------:R-:W0:Y:S01]  /*0060*/  LDC R7, c[0x0][0x360] ;  /* 0x0000d800ff077b82 */ /* 0x000e220000000800 */
[----:B-1----:R-:W-:-:S06]  /*0070*/  UIMAD UR4, UR4, UR5, UR6 ;  /* 0x00000005040472a4 */ /* 0x002fcc000f8e0206 */
[----:B0-----:R-:W-:-:S05]  /*0080*/  IMAD R7, R7, UR4, R0 ;  /* 0x0000000407077c24 */ /* 0x001fca000f8e0200 */
[----:B--2---:R-:W-:-:S13]  /*0090*/  ISETP.GE.AND P0, PT, R7, UR7, PT ;  /* 0x0000000707007c0c */ /* 0x004fda000bf06270 */
[----:B------:R-:W-:Y:S05]  /*00a0*/  @P0 EXIT ;  /* 0x000000000000094d */ /* 0x000fea0003800000 */
[----:B------:R-:W0:Y:S01]  /*00b0*/  LDC.64 R2, c[0x0][0x388] ;  /* 0x0000e200ff027b82 */ /* 0x000e220000000a00 */
[----:B------:R-:W1:Y:S01]  /*00c0*/  LDCU.64 UR4, c[0x0][0x358] ;  /* 0x00006b00ff0477ac */ /* 0x000e620008000a00 */
[----:B0-----:R-:W-:-:S06]  /*00d0*/  IMAD.WIDE R2, R7, 0x4, R2 ;  /* 0x0000000407027825 */ /* 0x001fcc00078e0202 */
[----:B-1----:R-:W2:Y:S02]  /*00e0*/  LDG.E R2, desc[UR4][R2.64] ;  /* 0x0000000402027981 */ /* 0x002ea4000c1e1900 */
[----:B--2---:R-:W-:-:S13]  /*00f0*/  FSETP.GT.AND P0, PT, R2, RZ, PT ;  /* 0x000000ff0200720b */ /* 0x004fda0003f04000 */
[----:B------:R-:W-:Y:S05]  /*0100*/  @!P0 BRA `(.L_x_0) ;  /* 0x00000000001c8947 */ /* 0x000fea0003800000 */
[----:B------:R-:W0:Y:S08]  /*0110*/  LDC.64 R2, c[0x0][0x398] ;  /* 0x0000e600ff027b82 */ /* 0x000e300000000a00 */
[----:B------:R-:W1:Y:S01]  /*0120*/  LDC.64 R4, c[0x0][0x390] ;  /* 0x0000e400ff047b82 */ /* 0x000e620000000a00 */
[----:B0-----:R-:W-:-:S06]  /*0130*/  IMAD.WIDE R2, R7, 0x4, R2 ;  /* 0x0000000407027825 */ /* 0x001fcc00078e0202 */
[----:B------:R-:W2:Y:S01]  /*0140*/  LDG.E R3, desc[UR4][R2.64] ;  /* 0x0000000402037981 */ /* 0x000ea2000c1e1900 */
[----:B-1----:R-:W-:-:S05]  /*0150*/  IMAD.WIDE R4, R7, 0x4, R4 ;  /* 0x0000000407047825 */ /* 0x002fca00078e0204 */
[----:B--2---:R-:W-:Y:S01]  /*0160*/  STG.E desc[UR4][R4.64], R3 ;  /* 0x0000000304007986 */ /* 0x004fe2000c101904 */
[----:B------:R-:W-:Y:S05]  /*0170*/  EXIT ;  /* 0x000000000000794d */ /* 0x000fea0003800000 */
.L_x_0:
[----:B------:R-:W0:Y:S01]  /*0180*/  LDC.64 R2, c[0x0][0x398] ;  /* 0x0000e600ff027b82 */ /* 0x000e220000000a00 */
[----:B------:R-:W1:Y:S07]  /*0190*/  LDCU UR6, c[0x0][0x3a0] ;  /* 0x00007400ff0677ac */ /* 0x000e6e0008000800 */
[----:B------:R-:W2:Y:S01]  /*01a0*/  LDC.64 R4, c[0x0][0x390] ;  /* 0x0000e400ff047b82 */ /* 0x000ea20000000a00 */
[----:B0-----:R-:W-:-:S06]  /*01b0*/  IMAD.WIDE R2, R7, 0x4, R2 ;  /* 0x0000000407027825 */ /* 0x001fcc00078e0202 */
[----:B------:R-:W1:Y:S01]  /*01c0*/  LDG.E R2, desc[UR4][R2.64] ;  /* 0x0000000402027981 */ /* 0x000e62000c1e1900 */
[----:B--2---:R-:W-:-:S04]  /*01d0*/  IMAD.WIDE R4, R7, 0x4, R4 ;  /* 0x0000000407047825 */ /* 0x004fc800078e0204 */
[----:B-1----:R-:W-:-:S05]  /*01e0*/  FMUL R7, R2, UR6 ;  /* 0x0000000602077c20 */ /* 0x002fca0008400000 */
[----:B------:R-:W-:Y:S01]  /*01f0*/  STG.E desc[UR4][R4.64], R7 ;  /* 0x0000000704007986 */ /* 0x000fe2000c101904 */
[----:B------:R-:W-:Y:S05]  /*0200*/  EXIT ;  /* 0x000000000000794d */ /* 0x000fea0003800000 */
.L_x_1:
[----:B------:R-:W-:-:S00]  /*0210*/  BRA `(.L_x_1) ;  /* 0xfffffffc00fc7947 */ /* 0x000fc0000383ffff */
[----:B------:R-:W-:-:S00]  /*0220*/  NOP ;  /* 0x0000000000007918 */ /* 0x000fc00000000000 */
        /* <DEDUP_REMOVED lines=13> */
.L_x_158:


//--------------------- .text.forwardleakyfloat   --------------------------
	.section	.text.forwardleakyfloat,"ax",@progbits
	.align	128
        .global         forwardleakyfloat
        .type           forwardleakyfloat,@function
        .size           forwardleakyfloat,(.L_x_159 - forwardleakyfloat)
        .other          forwardleakyfloat,@"STO_CUDA_ENTRY STV_DEFAULT"
forwardleakyfloat:
.text.forwardleakyfloat:
        /* <DEDUP_REMOVED lines=13> */
[----:B0-----:R-:W-:-:S05]  /*00d0*/  IMAD.WIDE R2, R7, 0x4, R2 ;  /* 0x0000000407027825 */ /* 0x001fca00078e0202 */
[----:B-1----:R-:W2:Y:S02]  /*00e0*/  LDG.E R9, desc[UR4][R2.64] ;  /* 0x0000000402097981 */ /* 0x002ea4000c1e1900 */
[----:B--2---:R-:W-:-:S13]  /*00f0*/  FSETP.GT.AND P0, PT, R9, RZ, PT ;  /* 0x000000ff0900720b */ /* 0x004fda0003f04000 */
[----:B------:R-:W0:Y:S02]  /*0100*/  @P0 LDC.64 R4, c[0x0][0x390] ;  /* 0x0000e400ff040b82 */ /* 0x000e240000000a00 */
[----:B0-----:R-:W-:-:S05]  /*0110*/  @P0 IMAD.WIDE R4, R7, 0x4, R4 ;  /* 0x0000000407040825 */ /* 0x001fca00078e0204 */
[----:B------:R0:W-:Y:S01]  /*0120*/  @P0 STG.E desc[UR4][R4.64], R9 ;  /* 0x0000000904000986 */ /* 0x0001e2000c101904 */
[----:B------:R-:W-:Y:S05]  /*0130*/  @P0 EXIT ;  /* 0x000000000000094d */ /* 0x000fea0003800000 */
[----:B------:R-:W1:Y:S01]  /*0140*/  LDC.64 R2, c[0x0][0x390] ;  /* 0x0000e400ff027b82 */ /* 0x000e620000000a00 */
[----:B------:R-:W0:Y:S02]  /*0150*/  LDCU UR6, c[0x0][0x398] ;  /* 0x00007300ff0677ac */ /* 0x000e240008000800 */
[----:B0-----:R-:W-:Y:S01]  /*0160*/  FMUL R9, R9, UR6 ;  /* 0x0000000609097c20 */ /* 0x001fe20008400000 */
[----:B-1----:R-:W-:-:S05]  /*0170*/  IMAD.WIDE R2, R7, 0x4, R2 ;  /* 0x0000000407027825 */ /* 0x002fca00078e0202 */
[----:B------:R-:W-:Y:S01]  /*0180*/  STG.E desc[UR4][R2.64], R9 ;  /* 0x0000000902007986 */ /* 0x000fe2000c101904 */
[----:B------:R-:W-:Y:S05]  /*0190*/  EXIT ;  /* 0x000000000000794d */ /* 0x000fea0003800000 */
.L_x_2:
        /* <DEDUP_REMOVED lines=14> */
.L_x_159:


//--------------------- .text.backwardParametricfloat --------------------------
	.section	.text.backwardParametricfloat,"ax",@progbits
	.align	128
        .global         backwardParametricfloat
        .type           backwardParametricfloat,@function
        .size           backwardParametricfloat,(.L_x_160 - backwardParametricfloat)
        .other          backwardParametricfloat,@"STO_CUDA_ENTRY STV_DEFAULT"
backwardParametricfloat:
.text.backwardParametricfloat:
[----:B------:R-:W-:Y:S01]  /*0000*/  LDC R1, c[0x0][0x37c] ;  /* 0x0000df00ff017b82 */ /* 0x000fe20000000800 */
[----:B------:R-:W0:Y:S01]  /*0010*/  S2R R13, SR_CTAID.X ;  /* 0x00000000000d7919 */ /* 0x000e220000002500 */
[----:B------:R-:W1:Y:S01]  /*0020*/  LDCU UR4, c[0x0][0x370] ;  /* 0x00006e00ff0477ac */ /* 0x000e620008000800 */
[----:B------:R-:W0:Y:S01]  /*0030*/  S2R R0, SR_TID.X ;  /* 0x0000000000007919 */ /* 0x000e220000002100 */
[----:B------:R-:W1:Y:S01]  /*0040*/  LDCU UR5, c[0x0][0x360] ;  /* 0x00006c00ff0577ac */ /* 0x000e620008000800 */
[----:B------:R-:W2:Y:S01]  /*0050*/  S2R R2, SR_CTAID.Y ;  /* 0x0000000000027919 */ /* 0x000ea20000002600 */
[----:B------:R-:W3:Y:S01]  /*0060*/  LDCU.64 UR6, c[0x0][0x380] ;  /* 0x00007000ff0677ac */ /* 0x000ee20008000a00 */
[----:B-1----:R-:W-:Y:S02]  /*0070*/  UIMAD UR4, UR4, UR5, URZ ;  /* 0x00000005040472a4 */ /* 0x002fe4000f8e02ff */
[----:B0-----:R-:W-:-:S04]  /*0080*/  IMAD R13, R13, UR5, R0 ;  /* 0x000000050d0d7c24 */ /* 0x001fc8000f8e0200 */
[----:B--2---:R-:W-:Y:S01]  /*0090*/  IMAD R11, R2, UR4, R13 ;  /* 0x00000004020b7c24 */ /* 0x004fe2000f8e020d */
[----:B---3--:R-:W-:-:S04]  /*00a0*/  ISETP.GE.AND P0, PT, R13, UR7, PT ;  /* 0x000000070d007c0c */ /* 0x008fc8000bf06270 */
[----:B------:R-:W-:-:S13]  /*00b0*/  ISETP.GE.OR P0, PT, R11, UR6, P0 ;  /* 0x000000060b007c0c */ /* 0x000fda0008706670 */
[----:B------:R-:W-:Y:S05]  /*00c0*/  @P0 EXIT ;  /* 0x000000000000094d */ /* 0x000fea0003800000 */
[----:B------:R-:W0:Y:S01]  /*00d0*/  LDC.64 R2, c[0x0][0x388] ;  /* 0x0000e200ff027b82 */ /* 0x000e220000000a00 */
[----:B------:R-:W1:Y:S01]  /*00e0*/  LDCU.64 UR4, c[0x0][0x358] ;  /* 0x00006b00ff0477ac */ /* 0x000e620008000a00 */
[----:B0-----:R-:W-:-:S05]  /*00f0*/  IMAD.WIDE R2, R11, 0x4, R2 ;  /* 0x000000040b027825 */ /* 0x001fca00078e0202 */
        /* <DEDUP_REMOVED lines=10> */
.L_x_3:
[----:B------:R-:W0:Y:S08]  /*01a0*/  LDC.64 R4, c[0x0][0x3a0] ;  /* 0x0000e800ff047b82 */ /* 0x000e300000000a00 */
[----:B------:R-:W1:Y:S01]  /*01b0*/  LDC.64 R6, c[0x0][0x398] ;  /* 0x0000e600ff067b82 */ /* 0x000e620000000a00 */
[----:B0-----:R-:W-:-:S06]  /*01c0*/  IMAD.WIDE R4, R13, 0x4, R4 ;  /* 0x000000040d047825 */ /* 0x001fcc00078e0204 */
[----:B------:R-:W2:Y:S01]  /*01d0*/  LDG.E R4, desc[UR4][R4.64] ;  /* 0x0000000404047981 */ /* 0x000ea2000c1e1900 */
[C---:B-1----:R-:W-:Y:S02]  /*01e0*/  IMAD.WIDE R8, R11.reuse, 0x4, R6 ;  /* 0x000000040b087825 */ /* 0x042fe400078e0206 */
[----:B------:R-:W0:Y:S03]  /*01f0*/  LDC.64 R6, c[0x0][0x390] ;  /* 0x0000e400ff067b82 */ /* 0x000e260000000a00 */
[----:B------:R-:W2:Y:S01]  /*0200*/  LDG.E R15, desc[UR4][R8.64] ;  /* 0x00000004080f7981 */ /* 0x000ea2000c1e1900 */
[----:B0-----:R-:W-:-:S04]  /*0210*/  IMAD.WIDE R10, R11, 0x4, R6 ;  /* 0x000000040b0a7825 */ /* 0x001fc800078e0206 */
[----:B------:R-:W0:Y:S01]  /*0220*/  LDC.64 R6, c[0x0][0x3a8] ;  /* 0x0000ea00ff067b82 */ /* 0x000e220000000a00 */
[----:B--2---:R-:W-:-:S05]  /*0230*/  FMUL R15, R4, R15 ;  /* 0x0000000f040f7220 */ /* 0x004fca0000400000 */
[----:B------:R-:W-:Y:S04]  /*0240*/  STG.E desc[UR4][R10.64], R15 ;  /* 0x0000000f0a007986 */ /* 0x000fe8000c101904 */
[----:B------:R-:W2:Y:S04]  /*0250*/  LDG.E R2, desc[UR4][R2.64] ;  /* 0x0000000402027981 */ /* 0x000ea8000c1e1900 */
[----:B------:R-:W2:Y:S01]  /*0260*/  LDG.E R17, desc[UR4][R8.64] ;  /* 0x0000000408117981 */ /* 0x000ea2000c1e1900 */
[----:B0-----:R-:W-:-:S04]  /*0270*/  IMAD.WIDE R6, R13, 0x4, R6 ;  /* 0x000000040d067825 */ /* 0x001fc800078e0206 */
[----:B--2---:R-:W-:-:S05]  /*0280*/  FMUL R17, R2, R17 ;  /* 0x0000001102117220 */ /* 0x004fca0000400000 */
[----:B------:R-:W-:Y:S01]  /*0290*/  REDG.E.ADD.F32.FTZ.RN.STRONG.GPU desc[UR4][R6.64], R17 ;  /* 0x00000011060079a6 */ /* 0x000fe2000c12f304 */
[----:B------:R-:W-:Y:S05]  /*02a0*/  EXIT ;  /* 0x000000000000794d */ /* 0x000fea0003800000 */
.L_x_4:
        /* <DEDUP_REMOVED lines=13> */
.L_x_160:


//--------------------- .text.forwardParametricfloat --------------------------
	.section	.text.forwardParametricfloat,"ax",@progbits
	.align	128
        .global         forwardParametricfloat
        .type           forwardParametricfloat,@function
        .size           forwardParametricfloat,(.L_x_161 - forwardParametricfloat)
        .other          forwardParametricfloat,@"STO_CUDA_ENTRY STV_DEFAULT"
forwardParametricfloat:
.text.forwardParametricfloat:
        /* <DEDUP_REMOVED lines=22> */
[----:B------:R-:W1:Y:S08]  /*0160*/  LDC.64 R2, c[0x0][0x398] ;  /* 0x0000e600ff027b82 */ /* 0x000e700000000a00 */
[----:B0-----:R-:W0:Y:S01]  /*0170*/  LDC.64 R4, c[0x0][0x390] ;  /* 0x0000e400ff047b82 */ /* 0x001e220000000a00 */
[----:B-1----:R-:W-:-:S06]  /*0180*/  IMAD.WIDE R2, R7, 0x4, R2 ;  /* 0x0000000407027825 */ /* 0x002fcc00078e0202 */
[----:B------:R-:W2:Y:S01]  /*0190*/  LDG.E R2, desc[UR4][R2.64] ;  /* 0x0000000402027981 */ /* 0x000ea2000c1e1900 */
[----:B0-----:R-:W-:-:S04]  /*01a0*/  IMAD.WIDE R4, R9, 0x4, R4 ;  /* 0x0000000409047825 */ /* 0x001fc800078e0204 */
[----:B--2---:R-:W-:-:S05]  /*01b0*/  FMUL R11, R11, R2 ;  /* 0x000000020b0b7220 */ /* 0x004fca0000400000 */
[----:B------:R-:W-:Y:S01]  /*01c0*/  STG.E desc[UR4][R4.64], R11 ;  /* 0x0000000b04007986 */ /* 0x000fe2000c101904 */
[----:B------:R-:W-:Y:S05]  /*01d0*/  EXIT ;  /* 0x000000000000794d */ /* 0x000fea0003800000 */
.L_x_5:
        /* <DEDUP_REMOVED lines=10> */
.L_x_161:


//--------------------- .text.l1l2regularizationfloat --------------------------
	.section	.text.l1l2regularizationfloat,"ax",@progbits
	.align	128
        .global         l1l2regularizationfloat
        .type           l1l2regularizationfloat,@function
        .size           l1l2regularizationfloat,(.L_x_147 - l1l2regularizationfloat)
        .other          l1l2regularizationfloat,@"STO_CUDA_ENTRY STV_DEFAULT"
l1l2regularizationfloat:
.text.l1l2regularizationfloat:
        /* <DEDUP_REMOVED lines=13> */
[----:B------:R-:W2:Y:S06]  /*00d0*/  LDCU UR6, c[0x0][0x3b0] ;  /* 0x00007600ff0677ac */ /* 0x000eac0008000800 */
[----:B------:R-:W3:Y:S01]  /*00e0*/  LDC.64 R6, c[0x0][0x390] ;  /* 0x0000e400ff067b82 */ /* 0x000ee20000000a00 */
[----:B0-----:R-:W-:-:S05]  /*00f0*/  IMAD.WIDE R4, R3, 0x4, R4 ;  /* 0x0000000403047825 */ /* 0x001fca00078e0204 */
[----:B-1----:R-:W4:Y:S01]  /*0100*/  LDG.E R8, desc[UR4][R4.64] ;  /* 0x0000000404087981 */ /* 0x002f22000c1e1900 */
[----:B---3--:R-:W-:Y:S02]  /*0110*/  IMAD.WIDE R6, R3, 0x4, R6 ;  /* 0x0000000403067825 */ /* 0x008fe400078e0206 */
[----:B------:R-:W0:Y:S03]  /*0120*/  LDC.64 R2, c[0x0][0x3a8] ;  /* 0x0000ea00ff027b82 */ /* 0x000e260000000a00 */
[----:B------:R-:W3:Y:S01]  /*0130*/  LDG.E R10, desc[UR4][R6.64] ;  /* 0x00000004060a7981 */ /* 0x000ee2000c1e1900 */
[----:B0-----:R-:W0:Y:S01]  /*0140*/  F2I.TRUNC.NTZ R0, R3 ;  /* 0x0000000300007305 */ /* 0x001e22000020f100 */
[----:B----4-:R-:W-:-:S03]  /*0150*/  FSETP.GEU.AND P0, PT, R8, RZ, PT ;  /* 0x000000ff0800720b */ /* 0x010fc60003f0e000 */
[----:B------:R-:W1:Y:S10]  /*0160*/  LDC.64 R8, c[0x0][0x398] ;  /* 0x0000e600ff087b82 */ /* 0x000e740000000a00 */
[----:B0-----:R-:W-:-:S05]  /*0170*/  @!P0 IMAD.MOV R0, RZ, RZ, -R0 ;  /* 0x000000ffff008224 */ /* 0x001fca00078e0a00 */
[----:B------:R-:W-:-:S05]  /*0180*/  I2FP.F32.S32 R11, R0 ;  /* 0x00000000000b7245 */ /* 0x000fca0000201400 */
[----:B---3--:R-:W-:-:S05]  /*0190*/  FMUL R13, R10, R11 ;  /* 0x0000000b0a0d7220 */ /* 0x008fca0000400000 */
[----:B-1----:R0:W-:Y:S04]  /*01a0*/  REDG.E.ADD.F32.FTZ.RN.STRONG.GPU desc[UR4][R8.64], R13 ;  /* 0x0000000d080079a6 */ /* 0x0021e8000c12f304 */
[----:B------:R-:W3:Y:S01]  /*01b0*/  LDG.E R0, desc[UR4][R6.64] ;  /* 0x0000000406007981 */ /* 0x000ee2000c1e1900 */
[----:B------:R-:W1:Y:S01]  /*01c0*/  LDC.64 R10, c[0x0][0x3a0] ;  /* 0x0000e800ff0a7b82 */ /* 0x000e620000000a00 */
[----:B------:R-:W4:Y:S01]  /*01d0*/  MUFU.RCP R17, R2 ;  /* 0x0000000200117308 */ /* 0x000f220000001000 */
[----:B---3--:R-:W-:-:S04]  /*01e0*/  FMUL R0, R0, R0 ;  /* 0x0000000000007220 */ /* 0x008fc80000400000 */
[----:B--2---:R-:W-:-:S05]  /*01f0*/  FMUL.D2 R15, R0, UR6 ;  /* 0x00000006000f7c20 */ /* 0x004fca0008300000 */
[----:B-1----:R1:W-:Y:S04]  /*0200*/  REDG.E.ADD.F32.FTZ.RN.STRONG.GPU desc[UR4][R10.64], R15 ;  /* 0x0000000f0a0079a6 */ /* 0x0023e8000c12f304 */
[----:B------:R-:W2:Y:S01]  /*0210*/  LDG.E R3, desc[UR4][R4.64] ;  /* 0x0000000404037981 */ /* 0x000ea2000c1e1900 */
[C---:B----4-:R-:W-:Y:S01]  /*0220*/  FFMA R0, R17.reuse, -R2, 1 ;  /* 0x3f80000011007423 */ /* 0x050fe20000000802 */
[----:B------:R-:W-:Y:S03]  /*0230*/  BSSY.RECONVERGENT B0, `(.L_x_6) ;  /* 0x0000009000007945 */ /* 0x000fe60003800200 */
[----:B------:R-:W-:Y:S01]  /*0240*/  FFMA R0, R17, R0, R17 ;  /* 0x0000000011007223 */ /* 0x000fe20000000011 */
[----:B--2---:R-:W2:Y:S03]  /*0250*/  FCHK P0, R3, R2 ;  /* 0x0000000203007302 */ /* 0x004ea60000000000 */
[----:B0-----:R-:W-:-:S04]  /*0260*/  FFMA R9, R3, R0, RZ ;  /* 0x0000000003097223 */ /* 0x001fc800000000ff */
[----:B------:R-:W-:-:S04]  /*0270*/  FFMA R8, R9, -R2, R3 ;  /* 0x8000000209087223 */ /* 0x000fc80000000003 */
[----:B------:R-:W-:Y:S01]  /*0280*/  FFMA R0, R0, R8, R9 ;  /* 0x0000000800007223 */ /* 0x000fe20000000009 */
[----:B-12---:R-:W-:Y:S06]  /*0290*/  @!P0 BRA `(.L_x_7) ;  /* 0x0000000000088947 */ /* 0x006fec0003800000 */
[----:B------:R-:W-:-:S07]  /*02a0*/  MOV R2, 0x2c0 ;  /* 0x000002c000027802 */ /* 0x000fce0000000f00 */
[----:B------:R-:W-:Y:S05]  /*02b0*/  CALL.REL.NOINC `($__internal_0_$__cuda_sm3x_div_rn_noftz_f32_slowpath) ;  /* 0x0000000000207944 */ /* 0x000fea0003c00000 */
.L_x_7:
[----:B------:R-:W-:Y:S05]  /*02c0*/  BSYNC.RECONVERGENT B0 ;  /* 0x0000000000007941 */ /* 0x000fea0003800200 */
.L_x_6:
[----:B------:R-:W2:Y:S01]  /*02d0*/  LDG.E R7, desc[UR4][R6.64] ;  /* 0x0000000406077981 */ /* 0x000ea2000c1e1900 */
[----:B------:R-:W2:Y:S01]  /*02e0*/  LDCU UR6, c[0x0][0x3b0] ;  /* 0x00007600ff0677ac */ /* 0x000ea20008000800 */
[----:B------:R-:W0:Y:S01]  /*02f0*/  LDCU UR7, c[0x0][0x3ac] ;  /* 0x00007580ff0777ac */ /* 0x000e220008000800 */
[----:B--2---:R-:W-:-:S04]  /*0300*/  FFMA R0, R7, UR6, R0 ;  /* 0x0000000607007c23 */ /* 0x004fc80008000000 */
[----:B0-----:R-:W-:-:S05]  /*0310*/  FADD R3, R0, UR7 ;  /* 0x0000000700037e21 */ /* 0x001fca0008000000 */
[----:B------:R-:W-:Y:S01]  /*0320*/  STG.E desc[UR4][R4.64], R3 ;  /* 0x0000000304007986 */ /* 0x000fe2000c101904 */
[----:B------:R-:W-:Y:S05]  /*0330*/  EXIT ;  /* 0x000000000000794d */ /* 0x000fea0003800000 */
        .weak           $__internal_0_$__cuda_sm3x_div_rn_noftz_f32_slowpath
        .type           $__internal_0_$__cuda_sm3x_div_rn_noftz_f32_slowpath,@function
        .size           $__internal_0_$__cuda_sm3x_div_rn_noftz_f32_slowpath,(.L_x_147 - $__internal_0_$__cuda_sm3x_div_rn_noftz_f32_slowpath)
$__internal_0_$__cuda_sm3x_div_rn_noftz_f32_slowpath:
[----:B------:R-:W0:Y:S01]  /*0340*/  LDC R0, c[0x0][0x3a8] ;  /* 0x0000ea00ff007b82 */ /* 0x000e220000000800 */
[--C-:B------:R-:W-:Y:S01]  /*0350*/  SHF.R.U32.HI R8, RZ, 0x17, R3.reuse ;  /* 0x00000017ff087819 */ /* 0x100fe20000011603 */
[----:B------:R-:W1:Y:S01]  /*0360*/  LDCU UR6, c[0x0][0x3a8] ;  /* 0x00007500ff0677ac */ /* 0x000e620008000800 */
[----:B------:R-:W-:Y:S01]  /*0370*/  BSSY.RECONVERGENT B1, `(.L_x_8) ;  /* 0x0000064000017945 */ /* 0x000fe20003800200 */
[----:B------:R-:W-:Y:S02]  /*0380*/  IMAD.MOV.U32 R11, RZ, RZ, R3 ;  /* 0x000000ffff0b7224 */ /* 0x000fe400078e0003 */
[----:B-1----:R-:W-:Y:S01]  /*0390*/  IMAD.U32 R12, RZ, RZ, UR6 ;  /* 0x00000006ff0c7e24 */ /* 0x002fe2000f8e00ff */
[----:B0-----:R-:W-:-:S04]  /*03a0*/  SHF.R.U32.HI R9, RZ, 0x17, R0 ;  /* 0x00000017ff097819 */ /* 0x001fc80000011600 */
[----:B------:R-:W-:Y:S02]  /*03b0*/  LOP3.LUT R10, R9, 0xff, RZ, 0xc0, !PT ;  /* 0x000000ff090a7812 */ /* 0x000fe400078ec0ff */
[----:B------:R-:W-:-:S03]  /*03c0*/  LOP3.LUT R9, R8, 0xff, RZ, 0xc0, !PT ;  /* 0x000000ff08097812 */ /* 0x000fc600078ec0ff */
[----:B------:R-:W-:Y:S02]  /*03d0*/  VIADD R14, R10, 0xffffffff ;  /* 0xffffffff0a0e7836 */ /* 0x000fe40000000000 */
[----:B------:R-:W-:-:S03]  /*03e0*/  VIADD R13, R9, 0xffffffff ;  /* 0xffffffff090d7836 */ /* 0x000fc60000000000 */
[----:B------:R-:W-:-:S04]  /*03f0*/  ISETP.GT.U32.AND P0, PT, R14, 0xfd, PT ;  /* 0x000000fd0e00780c */ /* 0x000fc80003f04070 */
[----:B------:R-:W-:-:S13]  /*0400*/  ISETP.GT.U32.OR P0, PT, R13, 0xfd, P0 ;  /* 0x000000fd0d00780c */ /* 0x000fda0000704470 */
[----:B------:R-:W-:Y:S01]  /*0410*/  @!P0 IMAD.MOV.U32 R8, RZ, RZ, RZ ;  /* 0x000000ffff088224 */ /* 0x000fe200078e00ff */
[----:B------:R-:W-:Y:S06]  /*0420*/  @!P0 BRA `(.L_x_9) ;  /* 0x00000000005c8947 */ /* 0x000fec0003800000 */
[----:B------:R-:W-:Y:S02]  /*0430*/  FSETP.GTU.FTZ.AND P1, PT, |R0|, +INF , PT ;  /* 0x7f8000000000780b */ /* 0x000fe40003f3c200 */
[----:B------:R-:W-:-:S04]  /*0440*/  FSETP.GTU.FTZ.AND P0, PT, |R3|, +INF , PT ;  /* 0x7f8000000300780b */ /* 0x000fc80003f1c200 */
[----:B------:R-:W-:-:S13]  /*0450*/  PLOP3.LUT P0, PT, P0, P1, PT, 0xf8, 0x8f ;  /* 0x00000000008f781c */ /* 0x000fda0000703f70 */
[----:B------:R-:W-:Y:S05]  /*0460*/  @P0 BRA `(.L_x_10) ;  /* 0x00000004004c0947 */ /* 0x000fea0003800000 */
[----:B------:R-:W-:-:S13]  /*0470*/  LOP3.LUT P0, RZ, R12, 0x7fffffff, R11, 0xc8, !PT ;  /* 0x7fffffff0cff7812 */ /* 0x000fda000780c80b */
[----:B------:R-:W-:Y:S05]  /*0480*/  @!P0 BRA `(.L_x_11) ;  /* 0x00000004003c8947 */ /* 0x000fea0003800000 */
[C---:B------:R-:W-:Y:S02]  /*0490*/  FSETP.NEU.FTZ.AND P2, PT, |R3|.reuse, +INF , PT ;  /* 0x7f8000000300780b */ /* 0x040fe40003f5d200 */
[----:B------:R-:W-:Y:S02]  /*04a0*/  FSETP.NEU.FTZ.AND P1, PT, |R0|, +INF , PT ;  /* 0x7f8000000000780b */ /* 0x000fe40003f3d200 */
[----:B------:R-:W-:-:S11]  /*04b0*/  FSETP.NEU.FTZ.AND P0, PT, |R3|, +INF , PT ;  /* 0x7f8000000300780b */ /* 0x000fd60003f1d200 */
[----:B------:R-:W-:Y:S05]  /*04c0*/  @!P1 BRA !P2, `(.L_x_11) ;  /* 0x00000004002c9947 */ /* 0x000fea0005000000 */
[----:B------:R-:W-:-:S04]  /*04d0*/  LOP3.LUT P2, RZ, R11, 0x7fffffff, RZ, 0xc0, !PT ;  /* 0x7fffffff0bff7812 */ /* 0x000fc8000784c0ff */
[----:B------:R-:W-:-:S13]  /*04e0*/  PLOP3.LUT P1, PT, P1, P2, PT, 0x2f, 0xf2 ;  /* 0x0000000000f2781c */ /* 0x000fda0000f24577 */
[----:B------:R-:W-:Y:S05]  /*04f0*/  @P1 BRA `(.L_x_12) ;  /* 0x0000000400181947 */ /* 0x000fea0003800000 */
[----:B------:R-:W-:-:S04]  /*0500*/  LOP3.LUT P1, RZ, R12, 0x7fffffff, RZ, 0xc0, !PT ;  /* 0x7fffffff0cff7812 */ /* 0x000fc8000782c0ff */
[----:B------:R-:W-:-:S13]  /*0510*/  PLOP3.LUT P0, PT, P0, P1, PT, 0x2f, 0xf2 ;  /* 0x0000000000f2781c */ /* 0x000fda0000702577 */
[----:B------:R-:W-:Y:S05]  /*0520*/  @P0 BRA `(.L_x_13) ;  /* 0x0000000400000947 */ /* 0x000fea0003800000 */
[----:B------:R-:W-:Y:S02]  /*0530*/  ISETP.GE.AND P0, PT, R13, RZ, PT ;  /* 0x000000ff0d00720c */ /* 0x000fe40003f06270 */
[----:B------:R-:W-:-:S11]  /*0540*/  ISETP.GE.AND P1, PT, R14, RZ, PT ;  /* 0x000000ff0e00720c */ /* 0x000fd60003f26270 */
[----:B------:R-:W-:Y:S02]  /*0550*/  @P0 IMAD.MOV.U32 R8, RZ, RZ, RZ ;  /* 0x000000ffff080224 */ /* 0x000fe400078e00ff */
[----:B------:R-:W-:Y:S01]  /*0560*/  @!P0 FFMA R11, R3, 1.84467440737095516160e+19, RZ ;  /* 0x5f800000030b8823 */ /* 0x000fe200000000ff */
[----:B------:R-:W-:Y:S02]  /*0570*/  @!P0 IMAD.MOV.U32 R8, RZ, RZ, -0x40 ;  /* 0xffffffc0ff088424 */ /* 0x000fe400078e00ff */
[----:B------:R-:W-:Y:S02]  /*0580*/  @!P1 FFMA R12, R0, 1.84467440737095516160e+19, RZ ;  /* 0x5f800000000c9823 */ /* 0x000fe400000000ff */
[----:B------:R-:W-:-:S07]  /*0590*/  @!P1 VIADD R8, R8, 0x40 ;  /* 0x0000004008089836 */ /* 0x000fce0000000000 */
.L_x_9:
[----:B------:R-:W-:Y:S01]  /*05a0*/  LEA R3, R10, 0xc0800000, 0x17 ;  /* 0xc08000000a037811 */ /* 0x000fe200078eb8ff */
[----:B------:R-:W-:Y:S01]  /*05b0*/  VIADD R9, R9, 0xffffff81 ;  /* 0xffffff8109097836 */ /* 0x000fe20000000000 */
[----:B------:R-:W-:Y:S03]  /*05c0*/  BSSY.RECONVERGENT B2, `(.L_x_14) ;  /* 0x0000035000027945 */ /* 0x000fe60003800200 */
[----:B------:R-:W-:Y:S02]  /*05d0*/  IMAD.IADD R3, R12, 0x1, -R3 ;  /* 0x000000010c037824 */ /* 0x000fe400078e0a03 */
[C---:B------:R-:W-:Y:S01]  /*05e0*/  IMAD R0, R9.reuse, -0x800000, R11 ;  /* 0xff80000009007824 */ /* 0x040fe200078e020b */
[----:B------:R-:W-:Y:S01]  /*05f0*/  IADD3 R9, PT, PT, R9, 0x7f, -R10 ;  /* 0x0000007f09097810 */ /* 0x000fe20007ffe80a */
[----:B------:R-:W0:Y:S01]  /*0600*/  MUFU.RCP R12, R3 ;  /* 0x00000003000c7308 */ /* 0x000e220000001000 */
[----:B------:R-:W-:-:S03]  /*0610*/  FADD.FTZ R13, -R3, -RZ ;  /* 0x800000ff030d7221 */ /* 0x000fc60000010100 */
[----:B------:R-:W-:Y:S02]  /*0620*/  IMAD.IADD R9, R9, 0x1, R8 ;  /* 0x0000000109097824 */ /* 0x000fe400078e0208 */
[----:B0-----:R-:W-:-:S04]  /*0630*/  FFMA R15, R12, R13, 1 ;  /* 0x3f8000000c0f7423 */ /* 0x001fc8000000000d */
[----:B------:R-:W-:-:S04]  /*0640*/  FFMA R14, R12, R15, R12 ;  /* 0x0000000f0c0e7223 */ /* 0x000fc8000000000c */
[----:B------:R-:W-:-:S04]  /*0650*/  FFMA R11, R0, R14, RZ ;  /* 0x0000000e000b7223 */ /* 0x000fc800000000ff */
[----:B------:R-:W-:-:S04]  /*0660*/  FFMA R12, R13, R11, R0 ;  /* 0x0000000b0d0c7223 */ /* 0x000fc80000000000 */
[----:B------:R-:W-:-:S04]  /*0670*/  FFMA R11, R14, R12, R11 ;  /* 0x0000000c0e0b7223 */ /* 0x000fc8000000000b */
[----:B------:R-:W-:-:S04]  /*0680*/  FFMA R12, R13, R11, R0 ;  /* 0x0000000b0d0c7223 */ /* 0x000fc80000000000 */
[----:B------:R-:W-:-:S05]  /*0690*/  FFMA R0, R14, R12, R11 ;  /* 0x0000000c0e007223 */ /* 0x000fca000000000b */
[----:B------:R-:W-:-:S04]  /*06a0*/  SHF.R.U32.HI R3, RZ, 0x17, R0 ;  /* 0x00000017ff037819 */ /* 0x000fc80000011600 */
[----:B------:R-:W-:-:S05]  /*06b0*/  LOP3.LUT R3, R3, 0xff, RZ, 0xc0, !PT ;  /* 0x000000ff03037812 */ /* 0x000fca00078ec0ff */
[----:B------:R-:W-:-:S04]  /*06c0*/  IMAD.IADD R13, R3, 0x1, R9 ;  /* 0x00000001030d7824 */ /* 0x000fc800078e0209 */
[----:B------:R-:W-:-:S05]  /*06d0*/  VIADD R3, R13, 0xffffffff ;  /* 0xffffffff0d037836 */ /* 0x000fca0000000000 */
[----:B------:R-:W-:-:S13]  /*06e0*/  ISETP.GE.U32.AND P0, PT, R3, 0xfe, PT ;  /* 0x000000fe0300780c */ /* 0x000fda0003f06070 */
[----:B------:R-:W-:Y:S05]  /*06f0*/  @!P0 BRA `(.L_x_15) ;  /* 0x0000000000808947 */ /* 0x000fea0003800000 */
[----:B------:R-:W-:-:S13]  /*0700*/  ISETP.GT.AND P0, PT, R13, 0xfe, PT ;  /* 0x000000fe0d00780c */ /* 0x000fda0003f04270 */
[----:B------:R-:W-:Y:S05]  /*0710*/  @P0 BRA `(.L_x_16) ;  /* 0x00000000006c0947 */ /* 0x000fea0003800000 */
[----:B------:R-:W-:-:S13]  /*0720*/  ISETP.GE.AND P0, PT, R13, 0x1, PT ;  /* 0x000000010d00780c */ /* 0x000fda0003f06270 */
[----:B------:R-:W-:Y:S05]  /*0730*/  @P0 BRA `(.L_x_17) ;  /* 0x0000000000740947 */ /* 0x000fea0003800000 */
[----:B------:R-:W-:Y:S02]  /*0740*/  ISETP.GE.AND P0, PT, R13, -0x18, PT ;  /* 0xffffffe80d00780c */ /* 0x000fe40003f06270 */
[----:B------:R-:W-:-:S11]  /*0750*/  LOP3.LUT R0, R0, 0x80000000, RZ, 0xc0, !PT ;  /* 0x8000000000007812 */ /* 0x000fd600078ec0ff */
[----:B------:R-:W-:Y:S05]  /*0760*/  @!P0 BRA `(.L_x_17) ;  /* 0x0000000000688947 */ /* 0x000fea0003800000 */
[CCC-:B------:R-:W-:Y:S01]  /*0770*/  FFMA.RZ R3, R14.reuse, R12.reuse, R11.reuse ;  /* 0x0000000c0e037223 */ /* 0x1c0fe2000000c00b */
[C---:B------:R-:W-:Y:S02]  /*0780*/  VIADD R10, R13.reuse, 0x20 ;  /* 0x000000200d0a7836 */ /* 0x040fe40000000000 */
[CCC-:B------:R-:W-:Y:S01]  /*0790*/  FFMA.RM R8, R14.reuse, R12.reuse, R11.reuse ;  /* 0x0000000c0e087223 */ /* 0x1c0fe2000000400b */
[----:B------:R-:W-:Y:S02]  /*07a0*/  ISETP.NE.AND P2, PT, R13, RZ, PT ;  /* 0x000000ff0d00720c */ /* 0x000fe40003f45270 */
[----:B------:R-:W-:Y:S01]  /*07b0*/  LOP3.LUT R9, R3, 0x7fffff, RZ, 0xc0, !PT ;  /* 0x007fffff03097812 */ /* 0x000fe200078ec0ff */
[----:B------:R-:W-:Y:S01]  /*07c0*/  FFMA.RP R3, R14, R12, R11 ;  /* 0x0000000c0e037223 */ /* 0x000fe2000000800b */
[----:B------:R-:W-:Y:S01]  /*07d0*/  IMAD.MOV R11, RZ, RZ, -R13 ;  /* 0x000000ffff0b7224 */ /* 0x000fe200078e0a0d */
[----:B------:R-:W-:Y:S02]  /*07e0*/  ISETP.NE.AND P1, PT, R13, RZ, PT ;  /* 0x000000ff0d00720c */ /* 0x000fe40003f25270 */
[----:B------:R-:W-:-:S02]  /*07f0*/  LOP3.LUT R9, R9, 0x800000, RZ, 0xfc, !PT ;  /* 0x0080000009097812 */ /* 0x000fc400078efcff */
[----:B------:R-:W-:Y:S02]  /*0800*/  FSETP.NEU.FTZ.AND P0, PT, R3, R8, PT ;  /* 0x000000080300720b */ /* 0x000fe40003f1d000 */
[----:B------:R-:W-:Y:S02]  /*0810*/  SHF.L.U32 R10, R9, R10, RZ ;  /* 0x0000000a090a7219 */ /* 0x000fe400000006ff */
[----:B------:R-:W-:Y:S02]  /*0820*/  SEL R8, R11, RZ, P2 ;  /* 0x000000ff0b087207 */ /* 0x000fe40001000000 */
[----:B------:R-:W-:Y:S02]  /*0830*/  ISETP.NE.AND P1, PT, R10, RZ, P1 ;  /* 0x000000ff0a00720c */ /* 0x000fe40000f25270 */
[----:B------:R-:W-:Y:S02]  /*0840*/  SHF.R.U32.HI R8, RZ, R8, R9 ;  /* 0x00000008ff087219 */ /* 0x000fe40000011609 */
[----:B------:R-:W-:-:S02]  /*0850*/  PLOP3.LUT P0, PT, P0, P1, PT, 0xf8, 0x8f ;  /* 0x00000000008f781c */ /* 0x000fc40000703f70 */
[----:B------:R-:W-:Y:S02]  /*0860*/  SHF.R.U32.HI R10, RZ, 0x1, R8 ;  /* 0x00000001ff0a7819 */ /* 0x000fe40000011608 */
[----:B------:R-:W-:-:S04]  /*0870*/  SEL R3, RZ, 0x1, !P0 ;  /* 0x00000001ff037807 */ /* 0x000fc80004000000 */
[----:B------:R-:W-:-:S04]  /*0880*/  LOP3.LUT R3, R3, 0x1, R10, 0xf8, !PT ;  /* 0x0000000103037812 */ /* 0x000fc800078ef80a */
[----:B------:R-:W-:-:S05]  /*0890*/  LOP3.LUT R3, R3, R8, RZ, 0xc0, !PT ;  /* 0x0000000803037212 */ /* 0x000fca00078ec0ff */
[----:B------:R-:W-:-:S05]  /*08a0*/  IMAD.IADD R3, R10, 0x1, R3 ;  /* 0x000000010a037824 */ /* 0x000fca00078e0203 */
[----:B------:R-:W-:Y:S01]  /*08b0*/  LOP3.LUT R0, R3, R0, RZ, 0xfc, !PT ;  /* 0x0000000003007212 */ /* 0x000fe200078efcff */
[----:B------:R-:W-:Y:S06]  /*08c0*/  BRA `(.L_x_17) ;  /* 0x0000000000107947 */ /* 0x000fec0003800000 */
.L_x_16:
[----:B------:R-:W-:-:S04]  /*08d0*/  LOP3.LUT R0, R0, 0x80000000, RZ, 0xc0, !PT ;  /* 0x8000000000007812 */ /* 0x000fc800078ec0ff */
[----:B------:R-:W-:Y:S01]  /*08e0*/  LOP3.LUT R0, R0, 0x7f800000, RZ, 0xfc, !PT ;  /* 0x7f80000000007812 */ /* 0x000fe200078efcff */
[----:B------:R-:W-:Y:S06]  /*08f0*/  BRA `(.L_x_17) ;  /* 0x0000000000047947 */ /* 0x000fec0003800000 */
.L_x_15:
[----:B------:R-:W-:-:S07]  /*0900*/  IMAD R0, R9, 0x800000, R0 ;  /* 0x0080000009007824 */ /* 0x000fce00078e0200 */
.L_x_17:
[----:B------:R-:W-:Y:S05]  /*0910*/  BSYNC.RECONVERGENT B2 ;  /* 0x0000000000027941 */ /* 0x000fea0003800200 */
.L_x_14:
[----:B------:R-:W-:Y:S05]  /*0920*/  BRA `(.L_x_18) ;  /* 0x0000000000207947 */ /* 0x000fea0003800000 */
.L_x_13:
[----:B------:R-:W-:-:S04]  /*0930*/  LOP3.LUT R0, R12, 0x80000000, R11, 0x48, !PT ;  /* 0x800000000c007812 */ /* 0x000fc800078e480b */
[----:B------:R-:W-:Y:S01]  /*0940*/  LOP3.LUT R0, R0, 0x7f800000, RZ, 0xfc, !PT ;  /* 0x7f80000000007812 */ /* 0x000fe200078efcff */
[----:B------:R-:W-:Y:S06]  /*0950*/  BRA `(.L_x_18) ;  /* 0x0000000000147947 */ /* 0x000fec0003800000 */
.L_x_12:
[----:B------:R-:W-:Y:S01]  /*0960*/  LOP3.LUT R0, R12, 0x80000000, R11, 0x48, !PT ;  /* 0x800000000c007812 */ /* 0x000fe200078e480b */
[----:B------:R-:W-:Y:S06]  /*0970*/  BRA `(.L_x_18) ;  /* 0x00000000000c7947 */ /* 0x000fec0003800000 */
.L_x_11:
[----:B------:R-:W0:Y:S01]  /*0980*/  MUFU.RSQ R0, -QNAN ;  /* 0xffc0000000007908 */ /* 0x000e220000001400 */
[----:B------:R-:W-:Y:S05]  /*0990*/  BRA `(.L_x_18) ;  /* 0x0000000000047947 */ /* 0x000fea0003800000 */
.L_x_10:
[----:B------:R-:W-:-:S07]  /*09a0*/  FADD.FTZ R0, R3, R0 ;  /* 0x0000000003007221 */ /* 0x000fce0000010000 */
.L_x_18:
[----:B------:R-:W-:Y:S05]  /*09b0*/  BSYNC.RECONVERGENT B1 ;  /* 0x0000000000017941 */ /* 0x000fea0003800200 */
.L_x_8:
[----:B------:R-:W-:-:S04]  /*09c0*/  IMAD.MOV.U32 R3, RZ, RZ, 0x0 ;  /* 0x00000000ff037424 */ /* 0x000fc800078e00ff */
[----:B0-----:R-:W-:Y:S05]  /*09d0*/  RET.REL.NODEC R2 `(l1l2regularizationfloat) ;  /* 0xfffffff402887950 */ /* 0x001fea0003c3ffff */
.L_x_19:
        /* <DEDUP_REMOVED lines=10> */
.L_x_147:


//--------------------- .text.batchregfloat       --------------------------
	.section	.text.batchregfloat,"ax",@progbits
	.align	128
        .global         batchregfloat
        .type           batchregfloat,@function
        .size           batchregfloat,(.L_x_148 - batchregfloat)
        .other          batchregfloat,@"STO_CUDA_ENTRY STV_DEFAULT"
batchregfloat:
.text.batchregfloat:
        /* <DEDUP_REMOVED lines=12> */
[----:B------:R-:W1:Y:S07]  /*00c0*/  LDCU.64 UR4, c[0x0][0x358] ;  /* 0x00006b00ff0477ac */ /* 0x000e6e0008000a00 */
[----:B------:R-:W2:Y:S01]  /*00d0*/  LDC R7, c[0x0][0x390] ;  /* 0x0000e400ff077b82 */ /* 0x000ea20000000800 */
[----:B0-----:R-:W-:-:S05]  /*00e0*/  IMAD.WIDE R4, R3, 0x4, R4 ;  /* 0x0000000403047825 */ /* 0x001fca00078e0204 */
[----:B-1----:R-:W3:Y:S01]  /*00f0*/  LDG.E R0, desc[UR4][R4.64] ;  /* 0x0000000404007981 */ /* 0x002ee2000c1e1900 */
[----:B------:R-:W-:Y:S01]  /*0100*/  BSSY.RECONVERGENT B0, `(.L_x_20) ;  /* 0x000000c000007945 */ /* 0x000fe20003800200 */
[----:B--2---:R-:W0:Y:S02]  /*0110*/  MUFU.RCP R2, R7 ;  /* 0x0000000700027308 */ /* 0x004e240000001000 */
[----:B0-----:R-:W-:-:S04]  /*0120*/  FFMA R3, R2, -R7, 1 ;  /* 0x3f80000002037423 */ /* 0x001fc80000000807 */
[----:B------:R-:W-:Y:S02]  /*0130*/  FFMA R3, R2, R3, R2 ;  /* 0x0000000302037223 */ /* 0x000fe40000000002 */
[----:B---3--:R-:W0:Y:S02]  /*0140*/  FCHK P0, R0, R7 ;  /* 0x0000000700007302 */ /* 0x008e240000000000 */
[----:B------:R-:W-:-:S04]  /*0150*/  FFMA R2, R0, R3, RZ ;  /* 0x0000000300027223 */ /* 0x000fc800000000ff */
[----:B------:R-:W-:-:S04]  /*0160*/  FFMA R6, R2, -R7, R0 ;  /* 0x8000000702067223 */ /* 0x000fc80000000000 */
[----:B------:R-:W-:Y:S01]  /*0170*/  FFMA R3, R3, R6, R2 ;  /* 0x0000000603037223 */ /* 0x000fe20000000002 */
[----:B0-----:R-:W-:Y:S06]  /*0180*/  @!P0 BRA `(.L_x_21) ;  /* 0x00000000000c8947 */ /* 0x001fec0003800000 */
[----:B------:R-:W-:-:S07]  /*0190*/  MOV R2, 0x1b0 ;  /* 0x000001b000027802 */ /* 0x000fce0000000f00 */
[----:B------:R-:W-:Y:S05]  /*01a0*/  CALL.REL.NOINC `($__internal_1_$__cuda_sm3x_div_rn_noftz_f32_slowpath) ;  /* 0x0000000000107944 */ /* 0x000fea0003c00000 */
[----:B------:R-:W-:-:S07]  /*01b0*/  IMAD.MOV.U32 R3, RZ, RZ, R0 ;  /* 0x000000ffff037224 */ /* 0x000fce00078e0000 */
.L_x_21:
[----:B------:R-:W-:Y:S05]  /*01c0*/  BSYNC.RECONVERGENT B0 ;  /* 0x0000000000007941 */ /* 0x000fea0003800200 */
.L_x_20:
[----:B------:R-:W-:Y:S01]  /*01d0*/  STG.E desc[UR4][R4.64], R3 ;  /* 0x0000000304007986 */ /* 0x000fe2000c101904 */
[----:B------:R-:W-:Y:S05]  /*01e0*/  EXIT ;  /* 0x000000000000794d */ /* 0x000fea0003800000 */
        .weak           $__internal_1_$__cuda_sm3x_div_rn_noftz_f32_slowpath
        .type           $__internal_1_$__cuda_sm3x_div_rn_noftz_f32_slowpath,@function
        .size           $__internal_1_$__cuda_sm3x_div_rn_noftz_f32_slowpath,(.L_x_148 - $__internal_1_$__cuda_sm3x_div_rn_noftz_f32_slowpath)
$__internal_1_$__cuda_sm3x_div_rn_noftz_f32_slowpath:
[----:B------:R-:W0:Y:S01]  /*01f0*/  LDC R3, c[0x0][0x390] ;  /* 0x0000e400ff037b82 */ /* 0x000e220000000800 */
[--C-:B------:R-:W-:Y:S01]  /*0200*/  SHF.R.U32.HI R6, RZ, 0x17, R0.reuse ;  /* 0x00000017ff067819 */ /* 0x100fe20000011600 */
[----:B------:R-:W1:Y:S01]  /*0210*/  LDCU UR6, c[0x0][0x390] ;  /* 0x00007200ff0677ac */ /* 0x000e620008000800 */
[----:B------:R-:W-:Y:S01]  /*0220*/  BSSY.RECONVERGENT B1, `(.L_x_22) ;  /* 0x0000064000017945 */ /* 0x000fe20003800200 */
[----:B------:R-:W-:Y:S01]  /*0230*/  IMAD.MOV.U32 R8, RZ, RZ, R0 ;  /* 0x000000ffff087224 */ /* 0x000fe200078e0000 */
[----:B------:R-:W-:-:S05]  /*0240*/  LOP3.LUT R6, R6, 0xff, RZ, 0xc0, !PT ;  /* 0x000000ff06067812 */ /* 0x000fca00078ec0ff */
[----:B------:R-:W-:Y:S02]  /*0250*/  VIADD R11, R6, 0xffffffff ;  /* 0xffffffff060b7836 */ /* 0x000fe40000000000 */
[----:B-1----:R-:W-:Y:S01]  /*0260*/  IMAD.U32 R9, RZ, RZ, UR6 ;  /* 0x00000006ff097e24 */ /* 0x002fe2000f8e00ff */
[----:B0-----:R-:W-:-:S04]  /*0270*/  SHF.R.U32.HI R7, RZ, 0x17, R3 ;  /* 0x00000017ff077819 */ /* 0x001fc80000011603 */
[----:B------:R-:W-:-:S05]  /*0280*/  LOP3.LUT R7, R7, 0xff, RZ, 0xc0, !PT ;  /* 0x000000ff07077812 */ /* 0x000fca00078ec0ff */
[----:B------:R-:W-:-:S05]  /*0290*/  VIADD R12, R7, 0xffffffff ;  /* 0xffffffff070c7836 */ /* 0x000fca0000000000 */
        /* <DEDUP_REMOVED lines=27> */
.L_x_23:
[----:B------:R-:W-:Y:S01]  /*0450*/  LEA R0, R7, 0xc0800000, 0x17 ;  /* 0xc080000007007811 */ /* 0x000fe200078eb8ff */
[----:B------:R-:W-:Y:S01]  /*0460*/  VIADD R6, R6, 0xffffff81 ;  /* 0xffffff8106067836 */ /* 0x000fe20000000000 */
[----:B------:R-:W-:Y:S03]  /*0470*/  BSSY.RECONVERGENT B2, `(.L_x_28) ;  /* 0x0000035000027945 */ /* 0x000fe60003800200 */
[----:B------:R-:W-:Y:S01]  /*0480*/  IMAD.IADD R9, R9, 0x1, -R0 ;  /* 0x0000000109097824 */ /* 0x000fe200078e0a00 */
[C---:B------:R-:W-:Y:S01]  /*0490*/  IADD3 R7, PT, PT, R6.reuse, 0x7f, -R7 ;  /* 0x0000007f06077810 */ /* 0x040fe20007ffe807 */
[----:B------:R-:W-:Y:S02]  /*04a0*/  IMAD R0, R6, -0x800000, R8 ;  /* 0xff80000006007824 */ /* 0x000fe400078e0208 */
[----:B------:R-:W0:Y:S01]  /*04b0*/  MUFU.RCP R3, R9 ;  /* 0x0000000900037308 */ /* 0x000e220000001000 */
[----:B------:R-:W-:Y:S01]  /*04c0*/  FADD.FTZ R11, -R9, -RZ ;  /* 0x800000ff090b7221 */ /* 0x000fe20000010100 */
[----:B------:R-:W-:-:S03]  /*04d0*/  IMAD.IADD R7, R7, 0x1, R10 ;  /* 0x0000000107077824 */ /* 0x000fc600078e020a */
        /* <DEDUP_REMOVED lines=21> */
[CCC-:B------:R-:W-:Y:S01]  /*0630*/  FFMA.RM R6, R12.reuse, R8.reuse, R13.reuse ;  /* 0x000000080c067223 */ /* 0x1c0fe2000000400d */
[C---:B------:R-:W-:Y:S02]  /*0640*/  ISETP.NE.AND P2, PT, R9.reuse, RZ, PT ;  /* 0x000000ff0900720c */ /* 0x040fe40003f45270 */
[----:B------:R-:W-:Y:S02]  /*0650*/  ISETP.NE.AND P1, PT, R9, RZ, PT ;  /* 0x000000ff0900720c */ /* 0x000fe40003f25270 */
[----:B------:R-:W-:Y:S01]  /*0660*/  LOP3.LUT R7, R3, 0x7fffff, RZ, 0xc0, !PT ;  /* 0x007fffff03077812 */ /* 0x000fe200078ec0ff */
[----:B------:R-:W-:Y:S01]  /*0670*/  FFMA.RP R3, R12, R8, R13 ;  /* 0x000000080c037223 */ /* 0x000fe2000000800d */
[----:B------:R-:W-:Y:S02]  /*0680*/  VIADD R8, R9, 0x20 ;  /* 0x0000002009087836 */ /* 0x000fe40000000000 */
[----:B------:R-:W-:Y:S01]  /*0690*/  LOP3.LUT R7, R7, 0x800000, RZ, 0xfc, !PT ;  /* 0x0080000007077812 */ /* 0x000fe200078efcff */
[----:B------:R-:W-:Y:S01]  /*06a0*/  IMAD.MOV R9, RZ, RZ, -R9 ;  /* 0x000000ffff097224 */ /* 0x000fe200078e0a09 */
[----:B------:R-:W-:-:S02]  /*06b0*/  FSETP.NEU.FTZ.AND P0, PT, R3, R6, PT ;  /* 0x000000060300720b */ /* 0x000fc40003f1d000 */
[----:B------:R-:W-:Y:S02]  /*06c0*/  SHF.L.U32 R8, R7, R8, RZ ;  /* 0x0000000807087219 */ /* 0x000fe400000006ff */
[----:B------:R-:W-:Y:S02]  /*06d0*/  SEL R6, R9, RZ, P2 ;  /* 0x000000ff09067207 */ /* 0x000fe40001000000 */
[----:B------:R-:W-:Y:S02]  /*06e0*/  ISETP.NE.AND P1, PT, R8, RZ, P1 ;  /* 0x000000ff0800720c */ /* 0x000fe40000f25270 */
[----:B------:R-:W-:Y:S02]  /*06f0*/  SHF.R.U32.HI R6, RZ, R6, R7 ;  /* 0x00000006ff067219 */ /* 0x000fe40000011607 */
[----:B------:R-:W-:Y:S02]  /*0700*/  PLOP3.LUT P0, PT, P0, P1, PT, 0xf8, 0x8f ;  /* 0x00000000008f781c */ /* 0x000fe40000703f70 */
[----:B------:R-:W-:-:S02]  /*0710*/  SHF.R.U32.HI R8, RZ, 0x1, R6 ;  /* 0x00000001ff087819 */ /* 0x000fc40000011606 */
[----:B------:R-:W-:-:S04]  /*0720*/  SEL R3, RZ, 0x1, !P0 ;  /* 0x00000001ff037807 */ /* 0x000fc80004000000 */
[----:B------:R-:W-:-:S04]  /*0730*/  LOP3.LUT R3, R3, 0x1, R8, 0xf8, !PT ;  /* 0x0000000103037812 */ /* 0x000fc800078ef808 */
[----:B------:R-:W-:-:S05]  /*0740*/  LOP3.LUT R3, R3, R6, RZ, 0xc0, !PT ;  /* 0x0000000603037212 */ /* 0x000fca00078ec0ff */
[----:B------:R-:W-:-:S05]  /*0750*/  IMAD.IADD R3, R8, 0x1, R3 ;  /* 0x0000000108037824 */ /* 0x000fca00078e0203 */
[----:B------:R-:W-:Y:S01]  /*0760*/  LOP3.LUT R0, R3, R0, RZ, 0xfc, !PT ;  /* 0x0000000003007212 */ /* 0x000fe200078efcff */
[----:B------:R-:W-:Y:S06]  /*0770*/  BRA `(.L_x_31) ;  /* 0x0000000000107947 */ /* 0x000fec0003800000 */
.L_x_30:
[----:B------:R-:W-:-:S04]  /*0780*/  LOP3.LUT R0, R0, 0x80000000, RZ, 0xc0, !PT ;  /* 0x8000000000007812 */ /* 0x000fc800078ec0ff */
[----:B------:R-:W-:Y:S01]  /*0790*/  LOP3.LUT R0, R0, 0x7f800000, RZ, 0xfc, !PT ;  /* 0x7f80000000007812 */ /* 0x000fe200078efcff */
[----:B------:R-:W-:Y:S06]  /*07a0*/  BRA `(.L_x_31) ;  /* 0x0000000000047947 */ /* 0x000fec0003800000 */
.L_x_29:
[----:B------:R-:W-:-:S07]  /*07b0*/  IMAD R0, R7, 0x800000, R0 ;  /* 0x0080000007007824 */ /* 0x000fce00078e0200 */
.L_x_31:
[----:B------:R-:W-:Y:S05]  /*07c0*/  BSYNC.RECONVERGENT B2 ;  /* 0x0000000000027941 */ /* 0x000fea0003800200 */
.L_x_28:
[----:B------:R-:W-:Y:S05]  /*07d0*/  BRA `(.L_x_32) ;  /* 0x0000000000207947 */ /* 0x000fea0003800000 */
.L_x_27:
[----:B------:R-:W-:-:S04]  /*07e0*/  LOP3.LUT R0, R9, 0x80000000, R8, 0x48, !PT ;  /* 0x8000000009007812 */ /* 0x000fc800078e4808 */
[----:B------:R-:W-:Y:S01]  /*07f0*/  LOP3.LUT R0, R0, 0x7f800000, RZ, 0xfc, !PT ;  /* 0x7f80000000007812 */ /* 0x000fe200078efcff */
[----:B------:R-:W-:Y:S06]  /*0800*/  BRA `(.L_x_32) ;  /* 0x0000000000147947 */ /* 0x000fec0003800000 */
.L_x_26:
[----:B------:R-:W-:Y:S01]  /*0810*/  LOP3.LUT R0, R9, 0x80000000, R8, 0x48, !PT ;  /* 0x8000000009007812 */ /* 0x000fe200078e4808 */
[----:B------:R-:W-:Y:S06]  /*0820*/  BRA `(.L_x_32) ;  /* 0x00000000000c7947 */ /* 0x000fec0003800000 */
.L_x_25:
[----:B------:R-:W0:Y:S01]  /*0830*/  MUFU.RSQ R0, -QNAN ;  /* 0xffc0000000007908 */ /* 0x000e220000001400 */
[----:B------:R-:W-:Y:S05]  /*0840*/  BRA `(.L_x_32) ;  /* 0x0000000000047947 */ /* 0x000fea0003800000 */
.L_x_24:
[----:B------:R-:W-:-:S07]  /*0850*/  FADD.FTZ R0, R0, R3 ;  /* 0x0000000300007221 */ /* 0x000fce0000010000 */
.L_x_32:
[----:B------:R-:W-:Y:S05]  /*0860*/  BSYNC.RECONVERGENT B1 ;  /* 0x0000000000017941 */ /* 0x000fea0003800200 */
.L_x_22:
[----:B------:R-:W-:-:S04]  /*0870*/  IMAD.MOV.U32 R3, RZ, RZ, 0x0 ;  /* 0x00000000ff037424 */ /* 0x000fc800078e00ff */
[----:B0-----:R-:W-:Y:S05]  /*0880*/  RET.REL.NODEC R2 `(batchregfloat) ;  /* 0xfffffff402dc7950 */ /* 0x001fea0003c3ffff */
.L_x_33:
        /* <DEDUP_REMOVED lines=15> */
.L_x_148:


//--------------------- .text.l2regularizationfloat --------------------------
	.section	.text.l2regularizationfloat,"ax",@progbits
	.align	128
        .global         l2regularizationfloat
        .type           l2regularizationfloat,@function
        .size           l2regularizationfloat,(.L_x_149 - l2regularizationfloat)
        .other          l2regularizationfloat,@"STO_CUDA_ENTRY STV_DEFAULT"
l2regularizationfloat:
.text.l2regularizationfloat:
        /* <DEDUP_REMOVED lines=14> */
[----:B------:R-:W3:Y:S08]  /*00e0*/  LDC.64 R6, c[0x0][0x388] ;  /* 0x0000e200ff067b82 */ /* 0x000ef00000000a00 */
[----:B------:R-:W4:Y:S01]  /*00f0*/  LDC.64 R2, c[0x0][0x3a0] ;  /* 0x0000e800ff027b82 */ /* 0x000f220000000a00 */
[----:B0-----:R-:W-:-:S07]  /*0100*/  IMAD.WIDE R4, R9, 0x4, R4 ;  /* 0x0000000409047825 */ /* 0x001fce00078e0204 */
[----:B------:R-:W0:Y:S01]  /*0110*/  LDC R13, c[0x0][0x3a8] ;  /* 0x0000ea00ff0d7b82 */ /* 0x000e220000000800 */
[----:B-1----:R-:W5:Y:S01]  /*0120*/  LDG.E R0, desc[UR4][R4.64] ;  /* 0x0000000404007981 */ /* 0x002f62000c1e1900 */
[----:B---3--:R-:W-:-:S04]  /*0130*/  IMAD.WIDE R6, R9, 0x4, R6 ;  /* 0x0000000409067825 */ /* 0x008fc800078e0206 */
[----:B-----5:R-:W-:-:S04]  /*0140*/  FMUL R0, R0, R0 ;  /* 0x0000000000007220 */ /* 0x020fc80000400000 */
[----:B--2---:R-:W-:-:S05]  /*0150*/  FMUL.D2 R11, R0, UR6 ;  /* 0x00000006000b7c20 */ /* 0x004fca0008300000 */
[----:B----4-:R1:W-:Y:S04]  /*0160*/  REDG.E.ADD.F32.FTZ.RN.STRONG.GPU desc[UR4][R2.64], R11 ;  /* 0x0000000b020079a6 */ /* 0x0103e8000c12f304 */
[----:B------:R-:W2:Y:S01]  /*0170*/  LDG.E R0, desc[UR4][R6.64] ;  /* 0x0000000406007981 */ /* 0x000ea2000c1e1900 */
[----:B0-----:R-:W0:Y:S01]  /*0180*/  MUFU.RCP R8, R13 ;  /* 0x0000000d00087308 */ /* 0x001e220000001000 */
[----:B------:R-:W-:Y:S01]  /*0190*/  BSSY.RECONVERGENT B0, `(.L_x_34) ;  /* 0x000000b000007945 */ /* 0x000fe20003800200 */
[----:B0-----:R-:W-:-:S04]  /*01a0*/  FFMA R9, R8, -R13, 1 ;  /* 0x3f80000008097423 */ /* 0x001fc8000000080d */
[----:B------:R-:W-:Y:S02]  /*01b0*/  FFMA R9, R8, R9, R8 ;  /* 0x0000000908097223 */ /* 0x000fe40000000008 */
[----:B--2---:R-:W0:Y:S02]  /*01c0*/  FCHK P0, R0, R13 ;  /* 0x0000000d00007302 */ /* 0x004e240000000000 */
[----:B------:R-:W-:-:S04]  /*01d0*/  FFMA R8, R0, R9, RZ ;  /* 0x0000000900087223 */ /* 0x000fc800000000ff */
[----:B------:R-:W-:-:S04]  /*01e0*/  FFMA R10, R8, -R13, R0 ;  /* 0x8000000d080a7223 */ /* 0x000fc80000000000 */
[----:B------:R-:W-:Y:S01]  /*01f0*/  FFMA R8, R9, R10, R8 ;  /* 0x0000000a09087223 */ /* 0x000fe20000000008 */
[----:B01----:R-:W-:Y:S06]  /*0200*/  @!P0 BRA `(.L_x_35) ;  /* 0x00000000000c8947 */ /* 0x003fec0003800000 */
[----:B------:R-:W-:-:S07]  /*0210*/  MOV R2, 0x230 ;  /* 0x0000023000027802 */ /* 0x000fce0000000f00 */
[----:B------:R-:W-:Y:S05]  /*0220*/  CALL.REL.NOINC `($__internal_2_$__cuda_sm3x_div_rn_noftz_f32_slowpath) ;  /* 0x00000000001c7944 */ /* 0x000fea0003c00000 */
[----:B------:R-:W-:-:S07]  /*0230*/  IMAD.MOV.U32 R8, RZ, RZ, R0 ;  /* 0x000000ffff087224 */ /* 0x000fce00078e0000 */
.L_x_35:
[----:B------:R-:W-:Y:S05]  /*0240*/  BSYNC.RECONVERGENT B0 ;  /* 0x0000000000007941 */ /* 0x000fea0003800200 */
.L_x_34:
[----:B------:R-:W2:Y:S01]  /*0250*/  LDG.E R5, desc[UR4][R4.64] ;  /* 0x0000000404057981 */ /* 0x000ea2000c1e1900 */
[----:B------:R-:W2:Y:S02]  /*0260*/  LDCU UR6, c[0x0][0x3b0] ;  /* 0x00007600ff0677ac */ /* 0x000ea40008000800 */
[----:B--2---:R-:W-:-:S05]  /*0270*/  FFMA R3, R5, UR6, R8 ;  /* 0x0000000605037c23 */ /* 0x004fca0008000008 */
[----:B------:R-:W-:Y:S01]  /*0280*/  STG.E desc[UR4][R6.64], R3 ;  /* 0x0000000306007986 */ /* 0x000fe2000c101904 */
[----:B------:R-:W-:Y:S05]  /*0290*/  EXIT ;  /* 0x000000000000794d */ /* 0x000fea0003800000 */
        .weak           $__internal_2_$__cuda_sm3x_div_rn_noftz_f32_slowpath
        .type           $__internal_2_$__cuda_sm3x_div_rn_noftz_f32_slowpath,@function
        .size           $__internal_2_$__cuda_sm3x_div_rn_noftz_f32_slowpath,(.L_x_149 - $__internal_2_$__cuda_sm3x_div_rn_noftz_f32_slowpath)
$__internal_2_$__cuda_sm3x_div_rn_noftz_f32_slowpath:
        /* <DEDUP_REMOVED lines=38> */
.L_x_37:
        /* <DEDUP_REMOVED lines=51> */
.L_x_44:
[----:B------:R-:W-:-:S04]  /*0830*/  LOP3.LUT R0, R0, 0x80000000, RZ, 0xc0, !PT ;  /* 0x8000000000007812 */ /* 0x000fc800078ec0ff */
[----:B------:R-:W-:Y:S01]  /*0840*/  LOP3.LUT R0, R0, 0x7f800000, RZ, 0xfc, !PT ;  /* 0x7f80000000007812 */ /* 0x000fe200078efcff */
[----:B------:R-:W-:Y:S06]  /*0850*/  BRA `(.L_x_45) ;  /* 0x0000000000047947 */ /* 0x000fec0003800000 */
.L_x_43:
[----:B------:R-:W-:-:S07]  /*0860*/  IMAD R0, R9, 0x800000, R0 ;  /* 0x0080000009007824 */ /* 0x000fce00078e0200 */
.L_x_45:
[----:B------:R-:W-:Y:S05]  /*0870*/  BSYNC.RECONVERGENT B2 ;  /* 0x0000000000027941 */ /* 0x000fea0003800200 */
.L_x_42:
[----:B------:R-:W-:Y:S05]  /*0880*/  BRA `(.L_x_46) ;  /* 0x0000000000207947 */ /* 0x000fea0003800000 */
.L_x_41:
[----:B------:R-:W-:-:S04]  /*0890*/  LOP3.LUT R0, R12, 0x80000000, R11, 0x48, !PT ;  /* 0x800000000c007812 */ /* 0x000fc800078e480b */
[----:B------:R-:W-:Y:S01]  /*08a0*/  LOP3.LUT R0, R0, 0x7f800000, RZ, 0xfc, !PT ;  /* 0x7f80000000007812 */ /* 0x000fe200078efcff */
[----:B------:R-:W-:Y:S06]  /*08b0*/  BRA `(.L_x_46) ;  /* 0x0000000000147947 */ /* 0x000fec0003800000 */
.L_x_40:
[----:B------:R-:W-:Y:S01]  /*08c0*/  LOP3.LUT R0, R12, 0x80000000, R11, 0x48, !PT ;  /* 0x800000000c007812 */ /* 0x000fe200078e480b */
[----:B------:R-:W-:Y:S06]  /*08d0*/  BRA `(.L_x_46) ;  /* 0x00000000000c7947 */ /* 0x000fec0003800000 */
.L_x_39:
[----:B------:R-:W0:Y:S01]  /*08e0*/  MUFU.RSQ R0, -QNAN ;  /* 0xffc0000000007908 */ /* 0x000e220000001400 */
[----:B------:R-:W-:Y:S05]  /*08f0*/  BRA `(.L_x_46) ;  /* 0x0000000000047947 */ /* 0x000fea0003800000 */
.L_x_38:
[----:B------:R-:W-:-:S07]  /*0900*/  FADD.FTZ R0, R0, R3 ;  /* 0x0000000300007221 */ /* 0x000fce0000010000 */
.L_x_46:
[----:B------:R-:W-:Y:S05]  /*0910*/  BSYNC.RECONVERGENT B1 ;  /* 0x0000000000017941 */ /* 0x000fea0003800200 */
.L_x_36:
[----:B------:R-:W-:-:S04]  /*0920*/  IMAD.MOV.U32 R3, RZ, RZ, 0x0 ;  /* 0x00000000ff037424 */ /* 0x000fc800078e00ff */
[----:B0-----:R-:W-:Y:S05]  /*0930*/  RET.REL.NODEC R2 `(l2regularizationfloat) ;  /* 0xfffffff402b07950 */ /* 0x001fea0003c3ffff */
.L_x_47:
        /* <DEDUP_REMOVED lines=12> */
.L_x_149:


//--------------------- .text.Segment1stDim       --------------------------
	.section	.text.Segment1stDim,"ax",@progbits
	.align	128
        .global         Segment1stDim
        .type           Segment1stDim,@function
        .size           Segment1stDim,(.L_x_165 - Segment1stDim)
        .other          Segment1stDim,@"STO_CUDA_ENTRY STV_DEFAULT"
Segment1stDim:
.text.Segment1stDim:
        /* <DEDUP_REMOVED lines=11> */
[----:B------:R-:W0:Y:S01]  /*00b0*/  LDC R0, c[0x0][0x380] ;  /* 0x0000e000ff007b82 */ /* 0x000e220000000800 */
[----:B------:R-:W1:Y:S07]  /*00c0*/  LDCU.64 UR4, c[0x0][0x358] ;  /* 0x00006b00ff0477ac */ /* 0x000e6e0008000a00 */
[----:B------:R-:W2:Y:S01]  /*00d0*/  LDC.64 R2, c[0x0][0x388] ;  /* 0x0000e200ff027b82 */ /* 0x000ea20000000a00 */
[----:B0-----:R-:W-:-:S04]  /*00e0*/  IMAD R5, R0, UR7, R7 ;  /* 0x0000000700057c24 */ /* 0x001fc8000f8e0207 */
[----:B--2---:R-:W-:-:S03]  /*00f0*/  IMAD.WIDE R2, R5, 0x4, R2 ;  /* 0x0000000405027825 */ /* 0x004fc600078e0202 */
[----:B------:R-:W0:Y:S03]  /*0100*/  LDC.64 R4, c[0x0][0x390] ;  /* 0x0000e400ff047b82 */ /* 0x000e260000000a00 */
[----:B-1----:R-:W2:Y:S01]  /*0110*/  LDG.E R3, desc[UR4][R2.64] ;  /* 0x0000000402037981 */ /* 0x002ea2000c1e1900 */
[----:B0-----:R-:W-:-:S05]  /*0120*/  IMAD.WIDE R4, R7, 0x4, R4 ;  /* 0x0000000407047825 */ /* 0x001fca00078e0204 */
[----:B--2---:R-:W-:Y:S01]  /*0130*/  STG.E desc[UR4][R4.64], R3 ;  /* 0x0000000304007986 */ /* 0x004fe2000c101904 */
[----:B------:R-:W-:Y:S05]  /*0140*/  EXIT ;  /* 0x000000000000794d */ /* 0x000fea0003800000 */
.L_x_48:
        /* <DEDUP_REMOVED lines=11> */
.L_x_165:


//--------------------- .text.l1regularizationfloat --------------------------
	.section	.text.l1regularizationfloat,"ax",@progbits
	.align	128
        .global         l1regularizationfloat
        .type           l1regularizationfloat,@function
        .size           l1regularizationfloat,(.L_x_150 - l1regularizationfloat)
        .other          l1regularizationfloat,@"STO_CUDA_ENTRY STV_DEFAULT"
l1regularizationfloat:
.text.l1regularizationfloat:
[----:B------:R-:W-:Y:S01]  /*0000*/  LDC R1, c[0x0][0x37c] ;  /* 0x0000df00ff017b82 */ /* 0x000fe20000000800 */
[----:B------:R-:W0:Y:S07]  /*0010*/  S2R R3, SR_TID.X ;  /* 0x0000000000037919 */ /* 0x000e2e0000002100 */
[----:B------:R-:W0:Y:S01]  /*0020*/  S2UR UR4, SR_CTAID.X ;  /* 0x00000000000479c3 */ /* 0x000e220000002500 */
[----:B------:R-:W1:Y:S07]  /*0030*/  LDCU UR5, c[0x0][0x380] ;  /* 0x00007000ff0577ac */ /* 0x000e6e0008000800 */
[----:B------:R-:W0:Y:S02]  /*0040*/  LDC R0, c[0x0][0x360] ;  /* 0x0000d800ff007b82 */ /* 0x000e240000000800 */
[----:B0-----:R-:W-:-:S05]  /*0050*/  IMAD R3, R0, UR4, R3 ;  /* 0x0000000400037c24 */ /* 0x001fca000f8e0203 */
[----:B-1----:R-:W-:-:S13]  /*0060*/  ISETP.GE.AND P0, PT, R3, UR5, PT ;  /* 0x0000000503007c0c */ /* 0x002fda000bf06270 */
[----:B------:R-:W-:Y:S05]  /*0070*/  @P0 EXIT ;  /* 0x000000000000094d */ /* 0x000fea0003800000 */
[----:B------:R-:W0:Y:S01]  /*0080*/  LDC.64 R4, c[0x0][0x388] ;  /* 0x0000e200ff047b82 */ /* 0x000e220000000a00 */
[----:B------:R-:W1:Y:S07]  /*0090*/  LDCU.64 UR4, c[0x0][0x358] ;  /* 0x00006b00ff0477ac */ /* 0x000e6e0008000a00 */
[----:B------:R-:W2:Y:S08]  /*00a0*/  LDC.64 R6, c[0x0][0x390] ;  /* 0x0000e400ff067b82 */ /* 0x000eb00000000a00 */
[----:B------:R-:W3:Y:S01]  /*00b0*/  LDC.64 R10, c[0x0][0x3a8] ;  /* 0x0000ea00ff0a7b82 */ /* 0x000ee20000000a00 */
[----:B0-----:R-:W-:-:S05]  /*00c0*/  IMAD.WIDE R4, R3, 0x4, R4 ;  /* 0x0000000403047825 */ /* 0x001fca00078e0204 */
[----:B-1----:R-:W4:Y:S01]  /*00d0*/  LDG.E R0, desc[UR4][R4.64] ;  /* 0x0000000404007981 */ /* 0x002f22000c1e1900 */
[----:B--2---:R-:W-:-:S06]  /*00e0*/  IMAD.WIDE R6, R3, 0x4, R6 ;  /* 0x0000000403067825 */ /* 0x004fcc00078e0206 */
[----:B------:R-:W2:Y:S01]  /*00f0*/  LDG.E R7, desc[UR4][R6.64] ;  /* 0x0000000406077981 */ /* 0x000ea2000c1e1900 */
[----:B------:R-:W0:Y:S01]  /*0100*/  LDC.64 R8, c[0x0][0x398] ;  /* 0x0000e600ff087b82 */ /* 0x000e220000000a00 */
[----:B----4-:R-:W-:-:S04]  /*0110*/  FSETP.GEU.AND P0, PT, R0, RZ, PT ;  /* 0x000000ff0000720b */ /* 0x010fc80003f0e000 */
[----:B---3--:R-:W-:-:S05]  /*0120*/  FSEL R2, -R11, R11, !P0 ;  /* 0x0000000b0b027208 */ /* 0x008fca0004000100 */
[----:B--2---:R-:W-:-:S05]  /*0130*/  FMUL R11, R2, R7 ;  /* 0x00000007020b7220 */ /* 0x004fca0000400000 */
[----:B0-----:R0:W-:Y:S04]  /*0140*/  REDG.E.ADD.F32.FTZ.RN.STRONG.GPU desc[UR4][R8.64], R11 ;  /* 0x0000000b080079a6 */ /* 0x0011e8000c12f304 */
[----:B------:R-:W2:Y:S01]  /*0150*/  LDG.E R3, desc[UR4][R4.64] ;  /* 0x0000000404037981 */ /* 0x000ea2000c1e1900 */
[----:B------:R-:W1:Y:S01]  /*0160*/  MUFU.RCP R13, R10 ;  /* 0x0000000a000d7308 */ /* 0x000e620000001000 */
[----:B------:R-:W-:Y:S01]  /*0170*/  BSSY.RECONVERGENT B0, `(.L_x_49) ;  /* 0x000000b000007945 */ /* 0x000fe20003800200 */
[----:B-1----:R-:W-:-:S04]  /*0180*/  FFMA R0, R13, -R10, 1 ;  /* 0x3f8000000d007423 */ /* 0x002fc8000000080a */
[----:B------:R-:W-:Y:S02]  /*0190*/  FFMA R0, R13, R0, R13 ;  /* 0x000000000d007223 */ /* 0x000fe4000000000d */
[----:B--2---:R-:W1:Y:S02]  /*01a0*/  FCHK P0, R3, R10 ;  /* 0x0000000a03007302 */ /* 0x004e640000000000 */
[----:B------:R-:W-:-:S04]  /*01b0*/  FFMA R7, R3, R0, RZ ;  /* 0x0000000003077223 */ /* 0x000fc800000000ff */
[----:B------:R-:W-:-:S04]  /*01c0*/  FFMA R6, R7, -R10, R3 ;  /* 0x8000000a07067223 */ /* 0x000fc80000000003 */
[----:B------:R-:W-:Y:S01]  /*01d0*/  FFMA R7, R0, R6, R7 ;  /* 0x0000000600077223 */ /* 0x000fe20000000007 */
[----:B01----:R-:W-:Y:S06]  /*01e0*/  @!P0 BRA `(.L_x_50) ;  /* 0x00000000000c8947 */ /* 0x003fec0003800000 */
[----:B------:R-:W-:-:S07]  /*01f0*/  MOV R6, 0x210 ;  /* 0x0000021000067802 */ /* 0x000fce0000000f00 */
[----:B------:R-:W-:Y:S05]  /*0200*/  CALL.REL.NOINC `($__internal_3_$__cuda_sm3x_div_rn_noftz_f32_slowpath) ;  /* 0x0000000000147944 */ /* 0x000fea0003c00000 */
[----:B------:R-:W-:-:S07]  /*0210*/  IMAD.MOV.U32 R7, RZ, RZ, R0 ;  /* 0x000000ffff077224 */ /* 0x000fce00078e0000 */
.L_x_50:
[----:B------:R-:W-:Y:S05]  /*0220*/  BSYNC.RECONVERGENT B0 ;  /* 0x0000000000007941 */ /* 0x000fea0003800200 */
.L_x_49:
[----:B------:R-:W-:-:S05]  /*0230*/  FADD R7, R2, R7 ;  /* 0x0000000702077221 */ /* 0x000fca0000000000 */
[----:B------:R-:W-:Y:S01]  /*0240*/  STG.E desc[UR4][R4.64], R7 ;  /* 0x0000000704007986 */ /* 0x000fe2000c101904 */
[----:B------:R-:W-:Y:S05]  /*0250*/  EXIT ;  /* 0x000000000000794d */ /* 0x000fea0003800000 */
        .weak           $__internal_3_$__cuda_sm3x_div_rn_noftz_f32_slowpath
        .type           $__internal_3_$__cuda_sm3x_div_rn_noftz_f32_slowpath,@function
        .size           $__internal_3_$__cuda_sm3x_div_rn_noftz_f32_slowpath,(.L_x_150 - $__internal_3_$__cuda_sm3x_div_rn_noftz_f32_slowpath)
$__internal_3_$__cuda_sm3x_div_rn_noftz_f32_slowpath:
        /* <DEDUP_REMOVED lines=38> */
.L_x_52:
        /* <DEDUP_REMOVED lines=51> */
.L_x_59:
[----:B------:R-:W-:-:S04]  /*07f0*/  LOP3.LUT R0, R0, 0x80000000, RZ, 0xc0, !PT ;  /* 0x8000000000007812 */ /* 0x000fc800078ec0ff */
[----:B------:R-:W-:Y:S01]  /*0800*/  LOP3.LUT R0, R0, 0x7f800000, RZ, 0xfc, !PT ;  /* 0x7f80000000007812 */ /* 0x000fe200078efcff */
[----:B------:R-:W-:Y:S06]  /*0810*/  BRA `(.L_x_60) ;  /* 0x0000000000047947 */ /* 0x000fec0003800000 */
.L_x_58:
[----:B------:R-:W-:-:S07]  /*0820*/  IMAD R0, R8, 0x800000, R0 ;  /* 0x0080000008007824 */ /* 0x000fce00078e0200 */
.L_x_60:
[----:B------:R-:W-:Y:S05]  /*0830*/  BSYNC.RECONVERGENT B2 ;  /* 0x0000000000027941 */ /* 0x000fea0003800200 */
.L_x_57:
[----:B------:R-:W-:Y:S05]  /*0840*/  BRA `(.L_x_61) ;  /* 0x0000000000207947 */ /* 0x000fea0003800000 */
.L_x_56:
[----:B------:R-:W-:-:S04]  /*0850*/  LOP3.LUT R0, R10, 0x80000000, R9, 0x48, !PT ;  /* 0x800000000a007812 */ /* 0x000fc800078e4809 */
[----:B------:R-:W-:Y:S01]  /*0860*/  LOP3.LUT R0, R0, 0x7f800000, RZ, 0xfc, !PT ;  /* 0x7f80000000007812 */ /* 0x000fe200078efcff */
[----:B------:R-:W-:Y:S06]  /*0870*/  BRA `(.L_x_61) ;  /* 0x0000000000147947 */ /* 0x000fec0003800000 */
.L_x_55:
[----:B------:R-:W-:Y:S01]  /*0880*/  LOP3.LUT R0, R10, 0x80000000, R9, 0x48, !PT ;  /* 0x800000000a007812 */ /* 0x000fe200078e4809 */
[----:B------:R-:W-:Y:S06]  /*0890*/  BRA `(.L_x_61) ;  /* 0x00000000000c7947 */ /* 0x000fec0003800000 */
.L_x_54:
[----:B------:R-:W0:Y:S01]  /*08a0*/  MUFU.RSQ R0, -QNAN ;  /* 0xffc0000000007908 */ /* 0x000e220000001400 */
[----:B------:R-:W-:Y:S05]  /*08b0*/  BRA `(.L_x_61) ;  /* 0x0000000000047947 */ /* 0x000fea0003800000 */
.L_x_53:
[----:B------:R-:W-:-:S07]  /*08c0*/  FADD.FTZ R0, R3, R0 ;  /* 0x0000000003007221 */ /* 0x000fce0000010000 */
.L_x_61:
[----:B------:R-:W-:Y:S05]  /*08d0*/  BSYNC.RECONVERGENT B1 ;  /* 0x0000000000017941 */ /* 0x000fea0003800200 */
.L_x_51:
[----:B------:R-:W-:-:S04]  /*08e0*/  IMAD.MOV.U32 R7, RZ, RZ, 0x0 ;  /* 0x00000000ff077424 */ /* 0x000fc800078e00ff */
[----:B0-----:R-:W-:Y:S05]  /*08f0*/  RET.REL.NODEC R6 `(l1regularizationfloat) ;  /* 0xfffffff406c07950 */ /* 0x001fea0003c3ffff */
.L_x_62:
        /* <DEDUP_REMOVED lines=16> */
.L_x_150:


//--------------------- .text.adadeltafloat       --------------------------
	.section	.text.adadeltafloat,"ax",@progbits
	.align	128
        .global         adadeltafloat
        .type           adadeltafloat,@function
        .size           adadeltafloat,(.L_x_152 - adadeltafloat)
        .other          adadeltafloat,@"STO_CUDA_ENTRY STV_DEFAULT"
adadeltafloat:
.text.adadeltafloat:
        /* <DEDUP_REMOVED lines=9> */
[----:B------:R-:W1:Y:S01]  /*0090*/  LDCU.64 UR4, c[0x0][0x358] ;  /* 0x00006b00ff0477ac */ /* 0x000e620008000a00 */
[----:B------:R-:W2:Y:S06]  /*00a0*/  LDCU UR6, c[0x0][0x3a8] ;  /* 0x00007500ff0677ac */ /* 0x000eac0008000800 */
[----:B------:R-:W3:Y:S01]  /*00b0*/  LDC.64 R4, c[0x0][0x3a0] ;  /* 0x0000e800ff047b82 */ /* 0x000ee20000000a00 */
[----:B0-----:R-:W-:-:S05]  /*00c0*/  IMAD.WIDE R2, R6, 0x4, R2 ;  /* 0x0000000406027825 */ /* 0x001fca00078e0202 */
[----:B-1----:R-:W4:Y:S01]  /*00d0*/  LDG.E R0, desc[UR4][R2.64] ;  /* 0x0000000402007981 */ /* 0x002f22000c1e1900 */
[----:B---3--:R-:W-:-:S05]  /*00e0*/  IMAD.WIDE R4, R6, 0x4, R4 ;  /* 0x0000000406047825 */ /* 0x008fca00078e0204 */
[----:B------:R-:W4:Y:S02]  /*00f0*/  LDG.E R7, desc[UR4][R4.64] ;  /* 0x0000000404077981 */ /* 0x000f24000c1e1900 */
[----:B----4-:R-:W-:-:S05]  /*0100*/  FFMA R7, R7, R7, R0 ;  /* 0x0000000707077223 */ /* 0x010fca0000000000 */
[----:B------:R0:W-:Y:S04]  /*0110*/  STG.E desc[UR4][R2.64], R7 ;  /* 0x0000000702007986 */ /* 0x0001e8000c101904 */
[----:B------:R-:W2:Y:S01]  /*0120*/  LDG.E R0, desc[UR4][R4.64] ;  /* 0x0000000404007981 */ /* 0x000ea2000c1e1900 */
[----:B------:R-:W-:Y:S01]  /*0130*/  VIADD R9, R7, 0xf3000000 ;  /* 0xf300000007097836 */ /* 0x000fe20000000000 */
[----:B------:R0:W1:Y:S04]  /*0140*/  MUFU.RSQ R8, R7 ;  /* 0x0000000700087308 */ /* 0x0000680000001400 */
[----:B------:R-:W-:Y:S01]  /*0150*/  ISETP.GT.U32.AND P0, PT, R9, 0x727fffff, PT ;  /* 0x727fffff0900780c */ /* 0x000fe20003f04070 */
[----:B------:R-:W-:Y:S01]  /*0160*/  BSSY.RECONVERGENT B0, `(.L_x_63) ;  /* 0x000000b000007945 */ /* 0x000fe20003800200 */
[----:B--2---:R-:W-:-:S11]  /*0170*/  FMUL R0, R0, -UR6 ;  /* 0x8000000600007c20 */ /* 0x004fd60008400000 */
[----:B01----:R-:W-:Y:S05]  /*0180*/  @!P0 BRA `(.L_x_64) ;  /* 0x0000000000108947 */ /* 0x003fea0003800000 */
[----:B------:R-:W-:-:S07]  /*0190*/  MOV R11, 0x1b0 ;  /* 0x000001b0000b7802 */ /* 0x000fce0000000f00 */
[----:B------:R-:W-:Y:S05]  /*01a0*/  CALL.REL.NOINC `($__internal_4_$__cuda_sm20_sqrt_rn_f32_slowpath) ;  /* 0x00000000006c7944 */ /* 0x000fea0003c00000 */
[----:B------:R-:W-:Y:S01]  /*01b0*/  IMAD.MOV.U32 R2, RZ, RZ, R7 ;  /* 0x000000ffff027224 */ /* 0x000fe200078e0007 */
[----:B------:R-:W-:Y:S06]  /*01c0*/  BRA `(.L_x_65) ;  /* 0x0000000000107947 */ /* 0x000fec0003800000 */
.L_x_64:
[----:B------:R-:W-:Y:S01]  /*01d0*/  FMUL.FTZ R2, R7, R8 ;  /* 0x0000000807027220 */ /* 0x000fe20000410000 */
[----:B------:R-:W-:-:S03]  /*01e0*/  FMUL.FTZ R8, R8, 0.5 ;  /* 0x3f00000008087820 */ /* 0x000fc60000410000 */
[----:B------:R-:W-:-:S04]  /*01f0*/  FFMA R7, -R2, R2, R7 ;  /* 0x0000000202077223 */ /* 0x000fc80000000107 */
[----:B------:R-:W-:-:S07]  /*0200*/  FFMA R2, R7, R8, R2 ;  /* 0x0000000807027223 */ /* 0x000fce0000000002 */
.L_x_65:
[----:B------:R-:W-:Y:S05]  /*0210*/  BSYNC.RECONVERGENT B0 ;  /* 0x0000000000007941 */ /* 0x000fea0003800200 */
.L_x_63:
[----:B------:R-:W0:Y:S01]  /*0220*/  LDCU UR6, c[0x0][0x3ac] ;  /* 0x00007580ff0677ac */ /* 0x000e220008000800 */
[----:B------:R-:W-:Y:S01]  /*0230*/  BSSY.RECONVERGENT B0, `(.L_x_66) ;  /* 0x000000d000007945 */ /* 0x000fe20003800200 */
[----:B0-----:R-:W-:-:S04]  /*0240*/  FADD R11, R2, UR6 ;  /* 0x00000006020b7e21 */ /* 0x001fc80008000000 */
[----:B------:R-:W0:Y:S08]  /*0250*/  MUFU.RCP R2, R11 ;  /* 0x0000000b00027308 */ /* 0x000e300000001000 */
[----:B------:R-:W1:Y:S01]  /*0260*/  FCHK P0, R0, R11 ;  /* 0x0000000b00007302 */ /* 0x000e620000000000 */
[----:B0-----:R-:W-:-:S04]  /*0270*/  FFMA R3, -R11, R2, 1 ;  /* 0x3f8000000b037423 */ /* 0x001fc80000000102 */
[----:B------:R-:W-:-:S04]  /*0280*/  FFMA R3, R2, R3, R2 ;  /* 0x0000000302037223 */ /* 0x000fc80000000002 */
[----:B------:R-:W-:-:S04]  /*0290*/  FFMA R2, R0, R3, RZ ;  /* 0x0000000300027223 */ /* 0x000fc800000000ff */
[----:B------:R-:W-:-:S04]  /*02a0*/  FFMA R7, -R11, R2, R0 ;  /* 0x000000020b077223 */ /* 0x000fc80000000100 */
[----:B------:R-:W-:Y:S01]  /*02b0*/  FFMA R9, R3, R7, R2 ;  /* 0x0000000703097223 */ /* 0x000fe20000000002 */
[----:B-1----:R-:W-:Y:S06]  /*02c0*/  @!P0 BRA `(.L_x_67) ;  /* 0x00000000000c8947 */ /* 0x002fec0003800000 */
[----:B------:R-:W-:-:S07]  /*02d0*/  MOV R2, 0x2f0 ;  /* 0x000002f000027802 */ /* 0x000fce0000000f00 */
[----:B------:R-:W-:Y:S05]  /*02e0*/  CALL.REL.NOINC `($__internal_5_$__cuda_sm3x_div_rn_noftz_f32_slowpath) ;  /* 0x0000000000747944 */ /* 0x000fea0003c00000 */
[----:B------:R-:W-:-:S07]  /*02f0*/  IMAD.MOV.U32 R9, RZ, RZ, R0 ;  /* 0x000000ffff097224 */ /* 0x000fce00078e0000 */
.L_x_67:
[----:B------:R-:W-:Y:S05]  /*0300*/  BSYNC.RECONVERGENT B0 ;  /* 0x0000000000007941 */ /* 0x000fea0003800200 */
.L_x_66:
[----:B------:R-:W0:Y:S02]  /*0310*/  LDC.64 R2, c[0x0][0x388] ;  /* 0x0000e200ff027b82 */ /* 0x000e240000000a00 */
[----:B0-----:R-:W-:-:S05]  /*0320*/  IMAD.WIDE R6, R6, 0x4, R2 ;  /* 0x0000000406067825 */ /* 0x001fca00078e0202 */
[----:B------:R-:W-:Y:S04]  /*0330*/  STG.E desc[UR4][R6.64], R9 ;  /* 0x0000000906007986 */ /* 0x000fe8000c101904 */
[----:B------:R-:W-:Y:S01]  /*0340*/  STG.E desc[UR4][R4.64], RZ ;  /* 0x000000ff04007986 */ /* 0x000fe2000c101904 */
[----:B------:R-:W-:Y:S05]  /*0350*/  EXIT ;  /* 0x000000000000794d */ /* 0x000fea0003800000 */
        .weak           $__internal_4_$__cuda_sm20_sqrt_rn_f32_slowpath
        .type           $__internal_4_$__cuda_sm20_sqrt_rn_f32_slowpath,@function
        .size           $__internal_4_$__cuda_sm20_sqrt_rn_f32_slowpath,($__internal_5_$__cuda_sm3x_div_rn_noftz_f32_slowpath - $__internal_4_$__cuda_sm20_sqrt_rn_f32_slowpath)
$__internal_4_$__cuda_sm20_sqrt_rn_f32_slowpath:
[----:B------:R-:W-:-:S13]  /*0360*/  LOP3.LUT P0, RZ, R7, 0x7fffffff, RZ, 0xc0, !PT ;  /* 0x7fffffff07ff7812 */ /* 0x000fda000780c0ff */
[----:B------:R-:W-:Y:S05]  /*0370*/  @!P0 BRA `(.L_x_68) ;  /* 0x0000000000448947 */ /* 0x000fea0003800000 */
[----:B------:R-:W-:Y:S01]  /*0380*/  FSETP.GEU.FTZ.AND P0, PT, R7, RZ, PT ;  /* 0x000000ff0700720b */ /* 0x000fe20003f1e000 */
[----:B------:R-:W-:-:S12]  /*0390*/  IMAD.MOV.U32 R2, RZ, RZ, R7 ;  /* 0x000000ffff027224 */ /* 0x000fd800078e0007 */
[----:B------:R-:W-:Y:S01]  /*03a0*/  @!P0 MOV R7, 0x7fffffff ;  /* 0x7fffffff00078802 */ /* 0x000fe20000000f00 */
[----:B------:R-:W-:Y:S06]  /*03b0*/  @!P0 BRA `(.L_x_68) ;  /* 0x0000000000348947 */ /* 0x000fec0003800000 */
[----:B------:R-:W-:-:S13]  /*03c0*/  FSETP.GTU.FTZ.AND P0, PT, |R2|, +INF , PT ;  /* 0x7f8000000200780b */ /* 0x000fda0003f1c200 */
[----:B------:R-:W-:Y:S01]  /*03d0*/  @P0 FADD.FTZ R7, R2, 1 ;  /* 0x3f80000002070421 */ /* 0x000fe20000010000 */
[----:B------:R-:W-:Y:S06]  /*03e0*/  @P0 BRA `(.L_x_68) ;  /* 0x0000000000280947 */ /* 0x000fec0003800000 */
[----:B------:R-:W-:-:S13]  /*03f0*/  FSETP.NEU.FTZ.AND P0, PT, |R2|, +INF , PT ;  /* 0x7f8000000200780b */ /* 0x000fda0003f1d200 */
[----:B------:R-:W-:-:S04]  /*0400*/  @P0 FFMA R3, R2, 1.84467440737095516160e+19, RZ ;  /* 0x5f80000002030823 */ /* 0x000fc800000000ff */
[----:B------:R-:W0:Y:S02]  /*0410*/  @P0 MUFU.RSQ R8, R3 ;  /* 0x0000000300080308 */ /* 0x000e240000001400 */
[----:B0-----:R-:W-:Y:S01]  /*0420*/  @P0 FMUL.FTZ R10, R3, R8 ;  /* 0x00000008030a0220 */ /* 0x001fe20000410000 */
[----:B------:R-:W-:-:S03]  /*0430*/  @P0 FMUL.FTZ R8, R8, 0.5 ;  /* 0x3f00000008080820 */ /* 0x000fc60000410000 */
[----:B------:R-:W-:-:S04]  /*0440*/  @P0 FADD.FTZ R7, -R10, -RZ ;  /* 0x800000ff0a070221 */ /* 0x000fc80000010100 */
[----:B------:R-:W-:Y:S01]  /*0450*/  @P0 FFMA R9, R10, R7, R3 ;  /* 0x000000070a090223 */ /* 0x000fe20000000003 */
[----:B------:R-:W-:-:S03]  /*0460*/  @!P0 IMAD.MOV.U32 R7, RZ, RZ, R2 ;  /* 0x000000ffff078224 */ /* 0x000fc600078e0002 */
[----:B------:R-:W-:-:S04]  /*0470*/  @P0 FFMA R8, R9, R8, R10 ;  /* 0x0000000809080223 */ /* 0x000fc8000000000a */
[----:B------:R-:W-:-:S07]  /*0480*/  @P0 FMUL.FTZ R7, R8, 2.3283064365386962891e-10 ;  /* 0x2f80000008070820 */ /* 0x000fce0000410000 */
.L_x_68:
[----:B------:R-:W-:Y:S02]  /*0490*/  IMAD.MOV.U32 R2, RZ, RZ, R11 ;  /* 0x000000ffff027224 */ /* 0x000fe400078e000b */
[----:B------:R-:W-:-:S04]  /*04a0*/  IMAD.MOV.U32 R3, RZ, RZ, 0x0 ;  /* 0x00000000ff037424 */ /* 0x000fc800078e00ff */
[----:B------:R-:W-:Y:S05]  /*04b0*/  RET.REL.NODEC R2 `(adadeltafloat) ;  /* 0xfffffff802d07950 */ /* 0x000fea0003c3ffff */
        .weak           $__internal_5_$__cuda_sm3x_div_rn_noftz_f32_slowpath
        .type           $__internal_5_$__cuda_sm3x_div_rn_noftz_f32_slowpath,@function
        .size           $__internal_5_$__cuda_sm3x_div_rn_noftz_f32_slowpath,(.L_x_152 - $__internal_5_$__cuda_sm3x_div_rn_noftz_f32_slowpath)
$__internal_5_$__cuda_sm3x_div_rn_noftz_f32_slowpath:
[--C-:B------:R-:W-:Y:S01]  /*04c0*/  SHF.R.U32.HI R7, RZ, 0x17, R11.reuse ;  /* 0x00000017ff077819 */ /* 0x100fe2000001160b */
[----:B------:R-:W-:Y:S01]  /*04d0*/  BSSY.RECONVERGENT B1, `(.L_x_69) ;  /* 0x0000065000017945 */ /* 0x000fe20003800200 */
[--C-:B------:R-:W-:Y:S01]  /*04e0*/  SHF.R.U32.HI R3, RZ, 0x17, R0.reuse ;  /* 0x00000017ff037819 */ /* 0x100fe20000011600 */
[----:B------:R-:W-:Y:S01]  /*04f0*/  IMAD.MOV.U32 R9, RZ, RZ, R0 ;  /* 0x000000ffff097224 */ /* 0x000fe200078e0000 */
[----:B------:R-:W-:Y:S01]  /*0500*/  LOP3.LUT R15, R7, 0xff, RZ, 0xc0, !PT ;  /* 0x000000ff070f7812 */ /* 0x000fe200078ec0ff */
[----:B------:R-:W-:Y:S01]  /*0510*/  IMAD.MOV.U32 R10, RZ, RZ, R11 ;  /* 0x000000ffff0a7224 */ /* 0x000fe200078e000b */
[----:B------:R-:W-:Y:S02]  /*0520*/  LOP3.LUT R8, R3, 0xff, RZ, 0xc0, !PT ;  /* 0x000000ff03087812 */ /* 0x000fe400078ec0ff */
[----:B------:R-:W-:-:S03]  /*0530*/  IADD3 R13, PT, PT, R15, -0x1, RZ ;  /* 0xffffffff0f0d7810 */ /* 0x000fc60007ffe0ff */
[----:B------:R-:W-:Y:S01]  /*0540*/  VIADD R12, R8, 0xffffffff ;  /* 0xffffffff080c7836 */ /* 0x000fe20000000000 */
[----:B------:R-:W-:-:S04]  /*0550*/  ISETP.GT.U32.AND P0, PT, R13, 0xfd, PT ;  /* 0x000000fd0d00780c */ /* 0x000fc80003f04070 */
[----:B------:R-:W-:-:S13]  /*0560*/  ISETP.GT.U32.OR P0, PT, R12, 0xfd, P0 ;  /* 0x000000fd0c00780c */ /* 0x000fda0000704470 */
[----:B------:R-:W-:Y:S01]  /*0570*/  @!P0 MOV R7, RZ ;  /* 0x000000ff00078202 */ /* 0x000fe20000000f00 */
[----:B------:R-:W-:Y:S06]  /*0580*/  @!P0 BRA `(.L_x_70) ;  /* 0x0000000000608947 */ /* 0x000fec0003800000 */
[----:B------:R-:W-:Y:S01]  /*0590*/  FSETP.GTU.FTZ.AND P0, PT, |R0|, +INF , PT ;  /* 0x7f8000000000780b */ /* 0x000fe20003f1c200 */
[----:B------:R-:W-:Y:S01]  /*05a0*/  IMAD.MOV.U32 R3, RZ, RZ, R11 ;  /* 0x000000ffff037224 */ /* 0x000fe200078e000b */
        /* <DEDUP_REMOVED lines=20> */
[----:B------:R-:W-:-:S03]  /*06f0*/  @!P1 FFMA R10, R3, 1.84467440737095516160e+19, RZ ;  /* 0x5f800000030a9823 */ /* 0x000fc600000000ff */
[----:B------:R-:W-:-:S07]  /*0700*/  @!P1 IADD3 R7, PT, PT, R7, 0x40, RZ ;  /* 0x0000004007079810 */ /* 0x000fce0007ffe0ff */
.L_x_70:
        /* <DEDUP_REMOVED lines=17> */
[----:B------:R-:W-:-:S04]  /*0820*/  LOP3.LUT R3, R3, 0xff, RZ, 0xc0, !PT ;  /* 0x000000ff03037812 */ /* 0x000fc800078ec0ff */
[----:B------:R-:W-:-:S05]  /*0830*/  IADD3 R11, PT, PT, R3, R8, RZ ;  /* 0x00000008030b7210 */ /* 0x000fca0007ffe0ff */
        /* <DEDUP_REMOVED lines=28> */
[----:B------:R-:W-:-:S04]  /*0a00*/  LOP3.LUT R3, R3, R8, RZ, 0xc0, !PT ;  /* 0x0000000803037212 */ /* 0x000fc800078ec0ff */
[----:B------:R-:W-:-:S04]  /*0a10*/  IADD3 R3, PT, PT, R10, R3, RZ ;  /* 0x000000030a037210 */ /* 0x000fc80007ffe0ff */
[----:B------:R-:W-:Y:S01]  /*0a20*/  LOP3.LUT R0, R3, R0, RZ, 0xfc, !PT ;  /* 0x0000000003007212 */ /* 0x000fe200078efcff */
[----:B------:R-:W-:Y:S06]  /*0a30*/  BRA `(.L_x_78) ;  /* 0x0000000000107947 */ /* 0x000fec0003800000 */
.L_x_77:
[----:B------:R-:W-:-:S04]  /*0a40*/  LOP3.LUT R0, R0, 0x80000000, RZ, 0xc0, !PT ;  /* 0x8000000000007812 */ /* 0x000fc800078ec0ff */
[----:B------:R-:W-:Y:S01]  /*0a50*/  LOP3.LUT R0, R0, 0x7f800000, RZ, 0xfc, !PT ;  /* 0x7f80000000007812 */ /* 0x000fe200078efcff */
[----:B------:R-:W-:Y:S06]  /*0a60*/  BRA `(.L_x_78) ;  /* 0x0000000000047947 */ /* 0x000fec0003800000 */
.L_x_76:
[----:B------:R-:W-:-:S07]  /*0a70*/  IMAD R0, R8, 0x800000, R0 ;  /* 0x0080000008007824 */ /* 0x000fce00078e0200 */
.L_x_78:
[----:B------:R-:W-:Y:S05]  /*0a80*/  BSYNC.RECONVERGENT B2 ;  /* 0x0000000000027941 */ /* 0x000fea0003800200 */
.L_x_75:
[----:B------:R-:W-:Y:S05]  /*0a90*/  BRA `(.L_x_79) ;  /* 0x0000000000207947 */ /* 0x000fea0003800000 */
.L_x_74:
[----:B------:R-:W-:-:S04]  /*0aa0*/  LOP3.LUT R0, R10, 0x80000000, R9, 0x48, !PT ;  /* 0x800000000a007812 */ /* 0x000fc800078e4809 */
[----:B------:R-:W-:Y:S01]  /*0ab0*/  LOP3.LUT R0, R0, 0x7f800000, RZ, 0xfc, !PT ;  /* 0x7f80000000007812 */ /* 0x000fe200078efcff */
[----:B------:R-:W-:Y:S06]  /*0ac0*/  BRA `(.L_x_79) ;  /* 0x0000000000147947 */ /* 0x000fec0003800000 */
.L_x_73:
[----:B------:R-:W-:Y:S01]  /*0ad0*/  LOP3.LUT R0, R10, 0x80000000, R9, 0x48, !PT ;  /* 0x800000000a007812 */ /* 0x000fe200078e4809 */
[----:B------:R-:W-:Y:S06]  /*0ae0*/  BRA `(.L_x_79) ;  /* 0x00000000000c7947 */ /* 0x000fec0003800000 */
.L_x_72:
[----:B------:R-:W0:Y:S01]  /*0af0*/  MUFU.RSQ R0, -QNAN ;  /* 0xffc0000000007908 */ /* 0x000e220000001400 */
[----:B------:R-:W-:Y:S05]  /*0b00*/  BRA `(.L_x_79) ;  /* 0x0000000000047947 */ /* 0x000fea0003800000 */
.L_x_71:
[----:B------:R-:W-:-:S07]  /*0b10*/  FADD.FTZ R0, R0, R3 ;  /* 0x0000000300007221 */ /* 0x000fce0000010000 */
.L_x_79:
[----:B------:R-:W-:Y:S05]  /*0b20*/  BSYNC.RECONVERGENT B1 ;  /* 0x0000000000017941 */ /* 0x000fea0003800200 */
.L_x_69:
[----:B------:R-:W-:-:S04]  /*0b30*/  IMAD.MOV.U32 R3, RZ, RZ, 0x0 ;  /* 0x00000000ff037424 */ /* 0x000fc800078e00ff */
[----:B0-----:R-:W-:Y:S05]  /*0b40*/  RET.REL.NODEC R2 `(adadeltafloat) ;  /* 0xfffffff4022c7950 */ /* 0x001fea0003c3ffff */
.L_x_80:
        /* <DEDUP_REMOVED lines=11> */
.L_x_152:


//--------------------- .text.adamfloat           --------------------------
	.section	.text.adamfloat,"ax",@progbits
	.align	128
        .global         adamfloat
        .type           adamfloat,@function
        .size           adamfloat,(.L_x_155 - adamfloat)
        .other          adamfloat,@"STO_CUDA_ENTRY STV_DEFAULT"
adamfloat:
.text.adamfloat:
        /* <DEDUP_REMOVED lines=13> */
[----:B------:R-:W2:Y:S08]  /*00d0*/  LDC.64 R4, c[0x0][0x3a0] ;  /* 0x0000e800ff047b82 */ /* 0x000eb00000000a00 */
[----:B------:R-:W3:Y:S01]  /*00e0*/  LDC R7, c[0x0][0x3ac] ;  /* 0x0000eb00ff077b82 */ /* 0x000ee20000000800 */
[----:B0-----:R-:W-:-:S05]  /*00f0*/  IMAD.WIDE R2, R6, 0x4, R2 ;  /* 0x0000000406027825 */ /* 0x001fca00078e0202 */
[----:B-1----:R-:W4:Y:S01]  /*0100*/  LDG.E R0, desc[UR4][R2.64] ;  /* 0x0000000402007981 */ /* 0x002f22000c1e1900 */
[----:B--2---:R-:W-:-:S05]  /*0110*/  IMAD.WIDE R4, R6, 0x4, R4 ;  /* 0x0000000406047825 */ /* 0x004fca00078e0204 */
[----:B------:R-:W2:Y:S01]  /*0120*/  LDG.E R11, desc[UR4][R4.64] ;  /* 0x00000004040b7981 */ /* 0x000ea2000c1e1900 */
[C---:B---3--:R-:W-:Y:S01]  /*0130*/  FMUL R8, |R7|.reuse, 16777216 ;  /* 0x4b80000007087820 */ /* 0x048fe20000400200 */
[----:B------:R-:W-:-:S04]  /*0140*/  FSETP.GEU.AND P0, PT, |R7|, 1.175494350822287508e-38, PT ;  /* 0x008000000700780b */ /* 0x000fc80003f0e200 */
[----:B------:R-:W-:-:S05]  /*0150*/  FSEL R8, R8, |R7|, !P0 ;  /* 0x4000000708087208 */ /* 0x000fca0004000000 */
[----:B------:R-:W-:-:S05]  /*0160*/  VIADD R9, R8, 0xc0cafb0d ;  /* 0xc0cafb0d08097836 */ /* 0x000fca0000000000 */
[----:B------:R-:W-:-:S05]  /*0170*/  LOP3.LUT R9, R9, 0xff800000, RZ, 0xc0, !PT ;  /* 0xff80000009097812 */ /* 0x000fca00078ec0ff */
[----:B------:R-:W-:-:S04]  /*0180*/  IMAD.IADD R8, R8, 0x1, -R9 ;  /* 0x0000000108087824 */ /* 0x000fc800078e0a09 */
[----:B------:R-:W-:-:S04]  /*0190*/  FADD R12, R8, 1 ;  /* 0x3f800000080c7421 */ /* 0x000fc80000000000 */
[----:B------:R-:W0:Y:S01]  /*01a0*/  MUFU.RCP R14, R12 ;  /* 0x0000000c000e7308 */ /* 0x000e220000001000 */
[----:B------:R-:W-:Y:S01]  /*01b0*/  FADD R10, R8, -1 ;  /* 0xbf800000080a7421 */ /* 0x000fe20000000000 */
[----:B------:R-:W-:Y:S01]  /*01c0*/  FSEL R8, RZ, -24, P0 ;  /* 0xc1c00000ff087808 */ /* 0x000fe20000000000 */
[----:B------:R-:W-:Y:S02]  /*01d0*/  HFMA2 R16, -RZ, RZ, 0.771484375, 0.21533203125 ;  /* 0x3a2c32e4ff107431 */ /* 0x000fe400000001ff */
[----:B------:R-:W-:Y:S01]  /*01e0*/  FADD R13, R10, R10 ;  /* 0x0000000a0a0d7221 */ /* 0x000fe20000000000 */
[----:B------:R-:W-:-:S05]  /*01f0*/  I2FP.F32.S32 R9, R9 ;  /* 0x0000000900097245 */ /* 0x000fca0000201400 */
[----:B------:R-:W-:Y:S01]  /*0200*/  FFMA R8, R9, 1.1920928955078125e-07, R8 ;  /* 0x3400000009087823 */ /* 0x000fe20000000008 */
[----:B0-----:R-:W-:-:S04]  /*0210*/  FMUL R13, R14, R13 ;  /* 0x0000000d0e0d7220 */ /* 0x001fc80000400000 */
[----:B------:R-:W-:Y:S01]  /*0220*/  FADD R15, R10, -R13 ;  /* 0x8000000d0a0f7221 */ /* 0x000fe20000000000 */
[CC--:B------:R-:W-:Y:S01]  /*0230*/  FMUL R9, R13.reuse, R13.reuse ;  /* 0x0000000d0d097220 */ /* 0x0c0fe20000400000 */
[----:B------:R-:W-:Y:S02]  /*0240*/  FFMA R12, R13, 1.4426950216293334961, R8 ;  /* 0x3fb8aa3b0d0c7823 */ /* 0x000fe40000000008 */
[----:B------:R-:W-:Y:S01]  /*0250*/  FADD R15, R15, R15 ;  /* 0x0000000f0f0f7221 */ /* 0x000fe20000000000 */
[C---:B------:R-:W-:Y:S01]  /*0260*/  FFMA R16, R9.reuse, R16, 0.0032181653659790754318 ;  /* 0x3b52e7db09107423 */ /* 0x040fe20000000010 */
[----:B------:R-:W-:Y:S02]  /*0270*/  FADD R8, R8, -R12 ;  /* 0x8000000c08087221 */ /* 0x000fe40000000000 */
[----:B------:R-:W-:Y:S01]  /*0280*/  FFMA R15, R10, -R13, R15 ;  /* 0x8000000d0a0f7223 */ /* 0x000fe2000000000f */
[----:B------:R-:W-:Y:S01]  /*0290*/  FFMA R16, R9, R16, 0.018033718690276145935 ;  /* 0x3c93bb7309107423 */ /* 0x000fe20000000010 */
[----:B------:R-:W0:Y:S01]  /*02a0*/  LDC R10, c[0x0][0x3b8] ;  /* 0x0000ee00ff0a7b82 */ /* 0x000e220000000800 */
[----:B------:R-:W-:Y:S01]  /*02b0*/  FFMA R8, R13, 1.4426950216293334961, R8 ;  /* 0x3fb8aa3b0d087823 */ /* 0x000fe20000000008 */
[----:B------:R-:W-:Y:S01]  /*02c0*/  FMUL R15, R14, R15 ;  /* 0x0000000f0e0f7220 */ /* 0x000fe20000400000 */
[----:B------:R-:W-:-:S03]  /*02d0*/  FFMA R16, R9, R16, 0.12022458761930465698 ;  /* 0x3df6384f09107423 */ /* 0x000fc60000000010 */
[----:B------:R-:W-:Y:S01]  /*02e0*/  FFMA R8, R15, 1.4426950216293334961, R8 ;  /* 0x3fb8aa3b0f087823 */ /* 0x000fe20000000008 */
[----:B------:R-:W-:-:S03]  /*02f0*/  FMUL R16, R9, R16 ;  /* 0x0000001009107220 */ /* 0x000fc60000400000 */
[----:B------:R-:W-:Y:S01]  /*0300*/  FFMA R14, R13, 1.9251366722983220825e-08, R8 ;  /* 0x32a55e340d0e7823 */ /* 0x000fe20000000008 */
[----:B------:R-:W-:-:S04]  /*0310*/  FMUL R17, R16, 3 ;  /* 0x4040000010117820 */ /* 0x000fc80000400000 */
[----:B------:R-:W-:Y:S01]  /*0320*/  FFMA R14, R15, R17, R14 ;  /* 0x000000110f0e7223 */ /* 0x000fe2000000000e */
[----:B------:R-:W1:Y:S03]  /*0330*/  F2F.F64.F32 R8, R7 ;  /* 0x0000000700087310 */ /* 0x000e660000201800 */
[----:B------:R-:W-:-:S04]  /*0340*/  FFMA R19, R13, R16, R14 ;  /* 0x000000100d137223 */ /* 0x000fc8000000000e */
[----:B------:R-:W-:-:S04]  /*0350*/  FADD R20, R12, R19 ;  /* 0x000000130c147221 */ /* 0x000fc80000000000 */
[----:B0-----:R-:W-:-:S04]  /*0360*/  FMUL R13, R20, R10 ;  /* 0x0000000a140d7220 */ /* 0x001fc80000400000 */
[----:B------:R-:W0:Y:S01]  /*0370*/  FRND R18, R13 ;  /* 0x0000000d00127307 */ /* 0x000e220000201000 */
[----:B-1----:R-:W-:Y:S01]  /*0380*/  DADD R8, -R8, 1 ;  /* 0x3ff0000008087429 */ /* 0x002fe20000000100 */
[----:B------:R-:W-:Y:S01]  /*0390*/  FADD R12, -R12, R20 ;  /* 0x000000140c0c7221 */ /* 0x000fe20000000100 */
[----:B------:R-:W-:-:S03]  /*03a0*/  FFMA R20, R20, R10, -R13 ;  /* 0x0000000a14147223 */ /* 0x000fc6000000080d */
[----:B------:R-:W-:-:S04]  /*03b0*/  FADD R19, R19, -R12 ;  /* 0x8000000c13137221 */ /* 0x000fc80000000000 */
[----:B------:R-:W-:Y:S01]  /*03c0*/  FFMA R19, R19, R10, R20 ;  /* 0x0000000a13137223 */ /* 0x000fe20000000014 */
[----:B0-----:R-:W-:-:S04]  /*03d0*/  FADD R12, R13, -R18 ;  /* 0x800000120d0c7221 */ /* 0x001fc80000000000 */
[----:B------:R-:W-:Y:S01]  /*03e0*/  FADD R12, R19, R12 ;  /* 0x0000000c130c7221 */ /* 0x000fe20000000000 */
[----:B------:R-:W-:Y:S02]  /*03f0*/  FSETP.GT.AND P0, PT, R18, RZ, PT ;  /* 0x000000ff1200720b */ /* 0x000fe40003f04000 */
[C---:B------:R-:W-:Y:S02]  /*0400*/  FSETP.GT.AND P1, PT, |R13|.reuse, 152, PT ;  /* 0x431800000d00780b */ /* 0x040fe40003f24200 */
[----:B------:R-:W-:Y:S01]  /*0410*/  FSETP.GEU.AND P3, PT, R13, RZ, PT ;  /* 0x000000ff0d00720b */ /* 0x000fe20003f6e000 */
[----:B----4-:R-:W-:-:S04]  /*0420*/  FMUL R0, R0, R7 ;  /* 0x0000000700007220 */ /* 0x010fc80000400000 */
[----:B------:R-:W-:Y:S08]  /*0430*/  F2F.F64.F32 R16, R0 ;  /* 0x0000000000107310 */ /* 0x000ff00000201800 */
[----:B--2---:R-:W0:Y:S02]  /*0440*/  F2F.F64.F32 R14, R11 ;  /* 0x0000000b000e7310 */ /* 0x004e240000201800 */
[----:B0-----:R-:W-:Y:S01]  /*0450*/  DFMA R8, R8, R14, R16 ;  /* 0x0000000e0808722b */ /* 0x001fe20000000010 */
[----:B------:R-:W-:-:S05]  /*0460*/  IMAD.MOV.U32 R15, RZ, RZ, 0x391fcb8e ;  /* 0x391fcb8eff0f7424 */ /* 0x000fca00078e00ff */
[----:B------:R-:W0:Y:S01]  /*0470*/  F2F.F32.F64 R11, R8 ;  /* 0x00000008000b7310 */ /* 0x000e220000301000 */
[----:B------:R-:W-:Y:S01]  /*0480*/  FFMA R15, R12, R15, 0.0013391353422775864601 ;  /* 0x3aaf85ed0c0f7423 */ /* 0x000fe2000000000f */
[----:B------:R-:W-:-:S03]  /*0490*/  FMUL R0, R10, 0.5 ;  /* 0x3f0000000a007820 */ /* 0x000fc60000400000 */
[C---:B------:R-:W-:Y:S01]  /*04a0*/  FFMA R15, R12.reuse, R15, 0.0096188392490148544312 ;  /* 0x3c1d98560c0f7423 */ /* 0x040fe2000000000f */
[----:B------:R-:W-:Y:S02]  /*04b0*/  SEL R17, RZ, 0x83000000, P0 ;  /* 0x83000000ff117807 */ /* 0x000fe40000000000 */
[----:B------:R-:W1:Y:S01]  /*04c0*/  F2I.NTZ R14, R13 ;  /* 0x0000000d000e7305 */ /* 0x000e620000203100 */
[----:B------:R-:W-:Y:S01]  /*04d0*/  FFMA R15, R12, R15, 0.055503588169813156128 ;  /* 0x3d6357bb0c0f7423 */ /* 0x000fe2000000000f */
[----:B------:R-:W-:Y:S01]  /*04e0*/  FSETP.NEU.AND P0, PT, R10, RZ, PT ;  /* 0x000000ff0a00720b */ /* 0x000fe20003f0d000 */
[----:B0-----:R0:W-:Y:S05]  /*04f0*/  STG.E desc[UR4][R2.64], R11 ;  /* 0x0000000b02007986 */ /* 0x0011ea000c101904 */
[----:B------:R-:W2:Y:S01]  /*0500*/  FRND.TRUNC R0, R0 ;  /* 0x0000000000007307 */ /* 0x000ea2000020d000 */
[----:B------:R-:W-:Y:S01]  /*0510*/  FFMA R15, R12, R15, 0.24022644758224487305 ;  /* 0x3e75fdec0c0f7423 */ /* 0x000fe2000000000f */
[----:B------:R-:W-:-:S03]  /*0520*/  FSETP.EQ.OR P2, PT, R7, 1, !P0 ;  /* 0x3f8000000700780b */ /* 0x000fc60004742400 */
[----:B------:R-:W-:Y:S01]  /*0530*/  FFMA R15, R12, R15, 0.69314718246459960938 ;  /* 0x3f3172180c0f7423 */ /* 0x000fe2000000000f */
[----:B------:R-:W-:-:S03]  /*0540*/  VIADD R8, R17, 0x7f000000 ;  /* 0x7f00000011087836 */ /* 0x000fc60000000000 */
[----:B------:R-:W-:Y:S01]  /*0550*/  FFMA R15, R12, R15, 1 ;  /* 0x3f8000000c0f7423 */ /* 0x000fe2000000000f */
[----:B-1----:R-:W-:-:S03]  /*0560*/  LEA R17, R14, -R17, 0x17 ;  /* 0x800000110e117211 */ /* 0x002fc600078eb8ff */
[----:B------:R-:W-:Y:S01]  /*0570*/  FMUL R8, R15, R8 ;  /* 0x000000080f087220 */ /* 0x000fe20000400000 */
[----:B--2---:R-:W-:Y:S01]  /*0580*/  FADD R9, R0, R0 ;  /* 0x0000000000097221 */ /* 0x004fe20000000000 */
[----:B------:R-:W-:Y:S02]  /*0590*/  IMAD.MOV.U32 R14, RZ, RZ, 0x3f800000 ;  /* 0x3f800000ff0e7424 */ /* 0x000fe400078e00ff */
[----:B------:R-:W-:Y:S01]  /*05a0*/  FMUL R8, R8, R17 ;  /* 0x0000001108087220 */ /* 0x000fe20000400000 */
[----:B------:R-:W-:Y:S01]  /*05b0*/  @P1 FSEL R8, RZ, +INF , !P3 ;  /* 0x7f800000ff081808 */ /* 0x000fe20005800000 */
[----:B------:R-:W-:Y:S01]  /*05c0*/  FADD R0, -R9, R10 ;  /* 0x0000000a09007221 */ /* 0x000fe20000000100 */
[----:B0-----:R-:W-:Y:S06]  /*05d0*/  @P2 BRA `(.L_x_81) ;  /* 0x00000000005c2947 */ /* 0x001fec0003800000 */
[----:B------:R-:W-:-:S04]  /*05e0*/  FSETP.NAN.AND P1, PT, |R10|, |R10|, PT ;  /* 0x4000000a0a00720b */ /* 0x000fc80003f28200 */
[----:B------:R-:W-:-:S13]  /*05f0*/  FSETP.NUM.AND P1, PT, |R7|, |R7|, !P1 ;  /* 0x400000070700720b */ /* 0x000fda0004f27200 */
[----:B------:R-:W-:Y:S01]  /*0600*/  @!P1 FADD R14, R7, R10 ;  /* 0x0000000a070e9221 */ /* 0x000fe20000000000 */
[----:B------:R-:W-:Y:S06]  /*0610*/  @!P1 BRA `(.L_x_81) ;  /* 0x00000000004c9947 */ /* 0x000fec0003800000 */
[C---:B------:R-:W-:Y:S02]  /*0620*/  FSETP.NEU.AND P1, PT, |R7|.reuse, +INF , PT ;  /* 0x7f8000000700780b */ /* 0x040fe40003f2d200 */
[----:B------:R-:W-:-:S13]  /*0630*/  FSETP.NEU.AND P2, PT, R7, RZ, PT ;  /* 0x000000ff0700720b */ /* 0x000fda0003f4d000 */
[----:B------:R-:W-:Y:S05]  /*0640*/  @P1 BRA P2, `(.L_x_82) ;  /* 0x0000000000181947 */ /* 0x000fea0001000000 */
[----:B------:R-:W-:Y:S01]  /*0650*/  FSETP.GEU.AND P2, PT, R10, RZ, PT ;  /* 0x000000ff0a00720b */ /* 0x000fe20003f4e000 */
[----:B------:R-:W-:Y:S01]  /*0660*/  FADD R14, R7, R7 ;  /* 0x00000007070e7221 */ /* 0x000fe20000000000 */
[----:B------:R-:W-:-:S11]  /*0670*/  FSETP.NEU.AND P1, PT, |R0|, 1, PT ;  /* 0x3f8000000000780b */ /* 0x000fd60003f2d200 */
[----:B------:R-:W-:-:S04]  /*0680*/  @!P2 LOP3.LUT R14, R14, 0x7f800000, RZ, 0x3c, !PT ;  /* 0x7f8000000e0ea812 */ /* 0x000fc800078e3cff */
[----:B------:R-:W-:Y:S01]  /*0690*/  @P1 LOP3.LUT R14, R14, 0x7fffffff, RZ, 0xc0, !PT ;  /* 0x7fffffff0e0e1812 */ /* 0x000fe200078ec0ff */
[----:B------:R-:W-:Y:S06]  /*06a0*/  BRA `(.L_x_81) ;  /* 0x0000000000287947 */ /* 0x000fec0003800000 */
.L_x_82:
[----:B------:R-:W-:Y:S02]  /*06b0*/  FSETP.NEU.AND P1, PT, |R10|, +INF , PT ;  /* 0x7f8000000a00780b */ /* 0x000fe40003f2d200 */
[----:B------:R-:W-:-:S13]  /*06c0*/  FSETP.EQ.AND P2, PT, R7, -1, PT ;  /* 0xbf8000000700780b */ /* 0x000fda0003f42000 */
[----:B------:R-:W-:Y:S05]  /*06d0*/  @!P1 BRA P2, `(.L_x_81) ;  /* 0x00000000001c9947 */ /* 0x000fea0001000000 */
[----:B------:R-:W-:Y:S01]  /*06e0*/  FSETP.GEU.AND P2, PT, R7, RZ, PT ;  /* 0x000000ff0700720b */ /* 0x000fe20003f4e000 */
[----:B------:R-:W-:-:S12]  /*06f0*/  IMAD.MOV.U32 R14, RZ, RZ, R8 ;  /* 0x000000ffff0e7224 */ /* 0x000fd800078e0008 */
[----:B------:R-:W0:Y:S01]  /*0700*/  @!P2 FRND.FLOOR R3, R10 ;  /* 0x0000000a0003a307 */ /* 0x000e220000205000 */
[----:B------:R-:W-:-:S04]  /*0710*/  @!P2 FSETP.NEU.AND P3, PT, |R0|, 1, PT ;  /* 0x3f8000000000a80b */ /* 0x000fc80003f6d200 */
[----:B------:R-:W-:Y:S02]  /*0720*/  @!P2 FSEL R2, R8, -R8, P3 ;  /* 0x800000080802a208 */ /* 0x000fe40001800000 */
[----:B0-----:R-:W-:-:S04]  /*0730*/  @!P2 FSETP.NEU.AND P1, PT, R3, R10, PT ;  /* 0x0000000a0300a20b */ /* 0x001fc80003f2d000 */
[----:B------:R-:W-:-:S09]  /*0740*/  @!P2 FSEL R14, R2, +QNAN , !P1 ;  /* 0x7fffffff020ea808 */ /* 0x000fd20004800000 */
.L_x_81:
[----:B------:R-:W0:Y:S01]  /*0750*/  F2F.F64.F32 R8, R14 ;  /* 0x0000000e00087310 */ /* 0x000e220000201800 */
[----:B------:R-:W-:Y:S01]  /*0760*/  MOV R2, 0x1 ;  /* 0x0000000100027802 */ /* 0x000fe20000000f00 */
[----:B------:R-:W-:Y:S06]  /*0770*/  BSSY.RECONVERGENT B0, `(.L_x_83) ;  /* 0x0000012000007945 */ /* 0x000fec0003800200 */
[----:B------:R-:W1:Y:S01]  /*0780*/  F2F.F64.F32 R10, R11 ;  /* 0x0000000b000a7310 */ /* 0x000e620000201800 */
[----:B0-----:R-:W-:-:S07]  /*0790*/  DADD R8, -R8, 1 ;  /* 0x3ff0000008087429 */ /* 0x001fce0000000100 */
[----:B------:R-:W0:Y:S01]  /*07a0*/  MUFU.RCP64H R3, R9 ;  /* 0x0000000900037308 */ /* 0x000e220000001800 */
[----:B-1----:R-:W-:Y:S01]  /*07b0*/  FSETP.GEU.AND P2, PT, |R11|, 6.5827683646048100446e-37, PT ;  /* 0x036000000b00780b */ /* 0x002fe20003f4e200 */
[----:B0-----:R-:W-:-:S08]  /*07c0*/  DFMA R12, -R8, R2, 1 ;  /* 0x3ff00000080c742b */ /* 0x001fd00000000102 */
[----:B------:R-:W-:-:S08]  /*07d0*/  DFMA R12, R12, R12, R12 ;  /* 0x0000000c0c0c722b */ /* 0x000fd0000000000c */
[----:B------:R-:W-:-:S08]  /*07e0*/  DFMA R12, R2, R12, R2 ;  /* 0x0000000c020c722b */ /* 0x000fd00000000002 */
[----:B------:R-:W-:-:S08]  /*07f0*/  DFMA R2, -R8, R12, 1 ;  /* 0x3ff000000802742b */ /* 0x000fd0000000010c */
[----:B------:R-:W-:-:S08]  /*0800*/  DFMA R2, R12, R2, R12 ;  /* 0x000000020c02722b */ /* 0x000fd0000000000c */
[----:B------:R-:W-:-:S08]  /*0810*/  DMUL R12, R10, R2 ;  /* 0x000000020a0c7228 */ /* 0x000fd00000000000 */
[----:B------:R-:W-:-:S08]  /*0820*/  DFMA R14, -R8, R12, R10 ;  /* 0x0000000c080e722b */ /* 0x000fd0000000010a */
[----:B------:R-:W-:-:S10]  /*0830*/  DFMA R2, R2, R14, R12 ;  /* 0x0000000e0202722b */ /* 0x000fd4000000000c */
[----:B------:R-:W-:-:S05]  /*0840*/  FFMA R7, RZ, R9, R3 ;  /* 0x00000009ff077223 */ /* 0x000fca0000000003 */
[----:B------:R-:W-:-:S13]  /*0850*/  FSETP.GT.AND P1, PT, |R7|, 1.469367938527859385e-39, PT ;  /* 0x001000000700780b */ /* 0x000fda0003f24200 */
[----:B------:R-:W-:Y:S05]  /*0860*/  @P1 BRA P2, `(.L_x_84) ;  /* 0x0000000000081947 */ /* 0x000fea0001000000 */
[----:B------:R-:W-:-:S07]  /*0870*/  MOV R20, 0x890 ;  /* 0x0000089000147802 */ /* 0x000fce0000000f00 */
[----:B------:R-:W-:Y:S05]  /*0880*/  CALL.REL.NOINC `($__internal_6_$__cuda_sm20_div_rn_f64_full) ;  /* 0x0000000800847944 */ /* 0x000fea0003c00000 */
.L_x_84:
[----:B------:R-:W-:Y:S05]  /*0890*/  BSYNC.RECONVERGENT B0 ;  /* 0x0000000000007941 */ /* 0x000fea0003800200 */
.L_x_83:
[----:B------:R-:W0:Y:S01]  /*08a0*/  LDC.64 R8, c[0x0][0x398] ;  /* 0x0000e600ff087b82 */ /* 0x000e220000000a00 */
[----:B------:R-:W2:Y:S07]  /*08b0*/  LDG.E R12, desc[UR4][R4.64] ;  /* 0x00000004040c7981 */ /* 0x000eae000c1e1900 */
[----:B------:R-:W1:Y:S01]  /*08c0*/  LDC R16, c[0x0][0x3b0] ;  /* 0x0000ec00ff107b82 */ /* 0x000e620000000800 */
[----:B0-----:R-:W-:-:S05]  /*08d0*/  IMAD.WIDE R8, R6, 0x4, R8 ;  /* 0x0000000406087825 */ /* 0x001fca00078e0208 */
[----:B------:R-:W3:Y:S01]  /*08e0*/  LDG.E R7, desc[UR4][R8.64] ;  /* 0x0000000408077981 */ /* 0x000ee2000c1e1900 */
[----:B------:R-:W-:Y:S01]  /*08f0*/  MOV R22, 0x3a2c32e4 ;  /* 0x3a2c32e400167802 */ /* 0x000fe20000000f00 */
[C---:B-1----:R-:W-:Y:S01]  /*0900*/  FMUL R11, |R16|.reuse, 16777216 ;  /* 0x4b800000100b7820 */ /* 0x042fe20000400200 */
[C---:B------:R-:W-:Y:S02]  /*0910*/  FSETP.GEU.AND P1, PT, |R16|.reuse, 1.175494350822287508e-38, PT ;  /* 0x008000001000780b */ /* 0x040fe40003f2e200 */
[----:B------:R-:W-:Y:S02]  /*0920*/  FSETP.EQ.OR P0, PT, R16, 1, !P0 ;  /* 0x3f8000001000780b */ /* 0x000fe40004702400 */
[----:B------:R-:W-:-:S05]  /*0930*/  FSEL R11, R11, |R16|, !P1 ;  /* 0x400000100b0b7208 */ /* 0x000fca0004800000 */
[----:B------:R-:W-:-:S05]  /*0940*/  VIADD R10, R11, 0xc0cafb0d ;  /* 0xc0cafb0d0b0a7836 */ /* 0x000fca0000000000 */
[----:B------:R-:W-:Y:S02]  /*0950*/  LOP3.LUT R14, R10, 0xff800000, RZ, 0xc0, !PT ;  /* 0xff8000000a0e7812 */ /* 0x000fe400078ec0ff */
[----:B------:R-:W-:-:S03]  /*0960*/  FSEL R10, RZ, -24, P1 ;  /* 0xc1c00000ff0a7808 */ /* 0x000fc60000800000 */
[----:B------:R-:W-:-:S04]  /*0970*/  IMAD.IADD R11, R11, 0x1, -R14 ;  /* 0x000000010b0b7824 */ /* 0x000fc800078e0a0e */
[C---:B------:R-:W-:Y:S01]  /*0980*/  FADD R15, R11.reuse, 1 ;  /* 0x3f8000000b0f7421 */ /* 0x040fe20000000000 */
[----:B------:R-:W-:Y:S01]  /*0990*/  FADD R20, R11, -1 ;  /* 0xbf8000000b147421 */ /* 0x000fe20000000000 */
[----:B------:R-:W-:-:S03]  /*09a0*/  I2FP.F32.S32 R11, R14 ;  /* 0x0000000e000b7245 */ /* 0x000fc60000201400 */
[----:B------:R-:W-:Y:S01]  /*09b0*/  FADD R18, R20, R20 ;  /* 0x0000001414127221 */ /* 0x000fe20000000000 */
[----:B------:R-:W0:Y:S01]  /*09c0*/  MUFU.RCP R15, R15 ;  /* 0x0000000f000f7308 */ /* 0x000e220000001000 */
[----:B------:R-:W-:Y:S02]  /*09d0*/  FFMA R10, R11, 1.1920928955078125e-07, R10 ;  /* 0x340000000b0a7823 */ /* 0x000fe4000000000a */
[----:B0-----:R-:W-:-:S04]  /*09e0*/  FMUL R13, R15, R18 ;  /* 0x000000120f0d7220 */ /* 0x001fc80000400000 */
[----:B------:R-:W-:Y:S01]  /*09f0*/  FADD R14, R20, -R13 ;  /* 0x8000000d140e7221 */ /* 0x000fe20000000000 */
[CC--:B------:R-:W-:Y:S01]  /*0a00*/  FMUL R11, R13.reuse, R13.reuse ;  /* 0x0000000d0d0b7220 */ /* 0x0c0fe20000400000 */
[----:B------:R-:W-:Y:S02]  /*0a10*/  FFMA R18, R13, 1.4426950216293334961, R10 ;  /* 0x3fb8aa3b0d127823 */ /* 0x000fe4000000000a */
[----:B------:R-:W-:Y:S01]  /*0a20*/  FADD R17, R14, R14 ;  /* 0x0000000e0e117221 */ /* 0x000fe20000000000 */
[C---:B------:R-:W-:Y:S01]  /*0a30*/  FFMA R14, R11.reuse, R22, 0.0032181653659790754318 ;  /* 0x3b52e7db0b0e7423 */ /* 0x040fe20000000016 */
[----:B------:R-:W-:Y:S01]  /*0a40*/  FADD R10, R10, -R18 ;  /* 0x800000120a0a7221 */ /* 0x000fe20000000000 */
[----:B------:R-:W-:Y:S02]  /*0a50*/  IMAD.MOV.U32 R22, RZ, RZ, 0x391fcb8e ;  /* 0x391fcb8eff167424 */ /* 0x000fe400078e00ff */
[----:B------:R-:W-:Y:S01]  /*0a60*/  FFMA R20, R20, -R13, R17 ;  /* 0x8000000d14147223 */ /* 0x000fe20000000011 */
[----:B------:R-:W-:Y:S01]  /*0a70*/  FFMA R14, R11, R14, 0.018033718690276145935 ;  /* 0x3c93bb730b0e7423 */ /* 0x000fe2000000000e */
[----:B------:R-:W0:Y:S02]  /*0a80*/  LDC R17, c[0x0][0x3b8] ;  /* 0x0000ee00ff117b82 */ /* 0x000e240000000800 */
[----:B------:R-:W-:Y:S01]  /*0a90*/  FMUL R20, R15, R20 ;  /* 0x000000140f147220 */ /* 0x000fe20000400000 */
[----:B------:R-:W-:Y:S01]  /*0aa0*/  FFMA R15, R13, 1.4426950216293334961, R10 ;  /* 0x3fb8aa3b0d0f7823 */ /* 0x000fe2000000000a */
[----:B------:R-:W-:-:S03]  /*0ab0*/  FFMA R14, R11, R14, 0.12022458761930465698 ;  /* 0x3df6384f0b0e7423 */ /* 0x000fc6000000000e */
[----:B------:R-:W-:Y:S01]  /*0ac0*/  FFMA R10, R20, 1.4426950216293334961, R15 ;  /* 0x3fb8aa3b140a7823 */ /* 0x000fe2000000000f */
[----:B------:R-:W-:-:S03]  /*0ad0*/  FMUL R14, R11, R14 ;  /* 0x0000000e0b0e7220 */ /* 0x000fc60000400000 */
[----:B------:R-:W-:Y:S01]  /*0ae0*/  FFMA R15, R13, 1.9251366722983220825e-08, R10 ;  /* 0x32a55e340d0f7823 */ /* 0x000fe2000000000a */
[----:B------:R-:W-:Y:S01]  /*0af0*/  FMUL R19, R14, 3 ;  /* 0x404000000e137820 */ /* 0x000fe20000400000 */
[----:B------:R-:W1:Y:S03]  /*0b00*/  F2F.F64.F32 R10, R16 ;  /* 0x00000010000a7310 */ /* 0x000e660000201800 */
[----:B------:R-:W-:-:S04]  /*0b10*/  FFMA R20, R20, R19, R15 ;  /* 0x0000001314147223 */ /* 0x000fc8000000000f */
[----:B------:R-:W-:-:S04]  /*0b20*/  FFMA R21, R13, R14, R20 ;  /* 0x0000000e0d157223 */ /* 0x000fc80000000014 */
[----:B------:R-:W-:-:S04]  /*0b30*/  FADD R23, R18, R21 ;  /* 0x0000001512177221 */ /* 0x000fc80000000000 */
[-C--:B0-----:R-:W-:Y:S01]  /*0b40*/  FMUL R20, R23, R17.reuse ;  /* 0x0000001117147220 */ /* 0x081fe20000400000 */
[----:B------:R-:W-:Y:S01]  /*0b50*/  FADD R18, -R18, R23 ;  /* 0x0000001712127221 */ /* 0x000fe20000000100 */
[----:B-1----:R-:W-:Y:S02]  /*0b60*/  DADD R10, -R10, 1 ;  /* 0x3ff000000a0a7429 */ /* 0x002fe40000000100 */
[----:B------:R-:W0:Y:S01]  /*0b70*/  FRND R19, R20 ;  /* 0x0000001400137307 */ /* 0x000e220000201000 */
[----:B------:R-:W-:Y:S01]  /*0b80*/  FADD R18, R21, -R18 ;  /* 0x8000001215127221 */ /* 0x000fe20000000000 */
[----:B------:R-:W-:Y:S01]  /*0b90*/  FFMA R23, R23, R17, -R20 ;  /* 0x0000001117177223 */ /* 0x000fe20000000814 */
[----:B------:R-:W-:Y:S02]  /*0ba0*/  FSETP.GEU.AND P2, PT, R20, RZ, PT ;  /* 0x000000ff1400720b */ /* 0x000fe40003f4e000 */
[----:B0-----:R-:W-:Y:S01]  /*0bb0*/  FSETP.GT.AND P1, PT, R19, RZ, PT ;  /* 0x000000ff1300720b */ /* 0x001fe20003f24000 */
[----:B--2---:R-:W-:-:S06]  /*0bc0*/  FMUL R12, R12, R12 ;  /* 0x0000000c0c0c7220 */ /* 0x004fcc0000400000 */
[----:B------:R-:W-:Y:S01]  /*0bd0*/  F2F.F64.F32 R12, R12 ;  /* 0x0000000c000c7310 */ /* 0x000fe20000201800 */
[----:B---3--:R-:W-:Y:S01]  /*0be0*/  FMUL R14, R7, R16 ;  /* 0x00000010070e7220 */ /* 0x008fe20000400000 */
[----:B------:R-:W-:Y:S01]  /*0bf0*/  FFMA R7, R18, R17, R23 ;  /* 0x0000001112077223 */ /* 0x000fe20000000017 */
[----:B------:R-:W-:-:S05]  /*0c00*/  FADD R18, R20, -R19 ;  /* 0x8000001314127221 */ /* 0x000fca0000000000 */
[----:B------:R-:W0:Y:S01]  /*0c10*/  F2F.F64.F32 R14, R14 ;  /* 0x0000000e000e7310 */ /* 0x000e220000201800 */
[----:B------:R-:W-:Y:S01]  /*0c20*/  FADD R7, R7, R18 ;  /* 0x0000001207077221 */ /* 0x000fe20000000000 */
[----:B0-----:R-:W-:-:S03]  /*0c30*/  DFMA R10, R10, R12, R14 ;  /* 0x0000000c0a0a722b */ /* 0x001fc6000000000e */
[C---:B------:R-:W-:Y:S01]  /*0c40*/  FFMA R12, R7.reuse, R22, 0.0013391353422775864601 ;  /* 0x3aaf85ed070c7423 */ /* 0x040fe20000000016 */
[----:B------:R-:W-:Y:S02]  /*0c50*/  SEL R14, RZ, 0x83000000, P1 ;  /* 0x83000000ff0e7807 */ /* 0x000fe40000800000 */
[----:B------:R-:W0:Y:S01]  /*0c60*/  F2I.NTZ R13, R20 ;  /* 0x00000014000d7305 */ /* 0x000e220000203100 */
[----:B------:R-:W-:Y:S01]  /*0c70*/  FSETP.GT.AND P1, PT, |R20|, 152, PT ;  /* 0x431800001400780b */ /* 0x000fe20003f24200 */
[----:B------:R-:W-:-:S04]  /*0c80*/  FFMA R12, R7, R12, 0.0096188392490148544312 ;  /* 0x3c1d9856070c7423 */ /* 0x000fc8000000000c */
[C---:B------:R-:W-:Y:S02]  /*0c90*/  FFMA R12, R7.reuse, R12, 0.055503588169813156128 ;  /* 0x3d6357bb070c7423 */ /* 0x040fe4000000000c */
[----:B------:R-:W1:Y:S02]  /*0ca0*/  F2F.F32.F64 R11, R10 ;  /* 0x0000000a000b7310 */ /* 0x000e640000301000 */
[----:B------:R-:W-:-:S04]  /*0cb0*/  FFMA R12, R7, R12, 0.24022644758224487305 ;  /* 0x3e75fdec070c7423 */ /* 0x000fc8000000000c */
[----:B------:R-:W-:Y:S01]  /*0cc0*/  FFMA R12, R7, R12, 0.69314718246459960938 ;  /* 0x3f317218070c7423 */ /* 0x000fe2000000000c */
[----:B0-----:R-:W-:-:S03]  /*0cd0*/  LEA R13, R13, -R14, 0x17 ;  /* 0x8000000e0d0d7211 */ /* 0x001fc600078eb8ff */
[----:B------:R-:W-:Y:S01]  /*0ce0*/  FFMA R12, R7, R12, 1 ;  /* 0x3f800000070c7423 */ /* 0x000fe2000000000c */
[----:B------:R-:W-:Y:S02]  /*0cf0*/  VIADD R7, R14, 0x7f000000 ;  /* 0x7f0000000e077836 */ /* 0x000fe40000000000 */
[----:B------:R-:W-:Y:S01]  /*0d00*/  IMAD.MOV.U32 R14, RZ, RZ, 0x3f800000 ;  /* 0x3f800000ff0e7424 */ /* 0x000fe200078e00ff */
[----:B-1----:R0:W-:Y:S01]  /*0d10*/  STG.E desc[UR4][R8.64], R11 ;  /* 0x0000000b08007986 */ /* 0x0021e2000c101904 */
[----:B------:R-:W-:Y:S02]  /*0d20*/  FMUL R12, R12, R7 ;  /* 0x000000070c0c7220 */ /* 0x000fe40000400000 */
[----:B------:R0:W1:Y:S02]  /*0d30*/  F2F.F32.F64 R7, R2 ;  /* 0x0000000200077310 */ /* 0x0000640000301000 */
[----:B------:R-:W-:Y:S01]  /*0d40*/  FMUL R12, R12, R13 ;  /* 0x0000000d0c0c7220 */ /* 0x000fe20000400000 */
[----:B------:R-:W-:Y:S01]  /*0d50*/  @P1 FSEL R12, RZ, +INF , !P2 ;  /* 0x7f800000ff0c1808 */ /* 0x000fe20005000000 */
[----:B------:R-:W-:Y:S06]  /*0d60*/  @P0 BRA `(.L_x_85) ;  /* 0x00000000005c0947 */ /* 0x000fec0003800000 */
        /* <DEDUP_REMOVED lines=13> */
.L_x_86:
[----:B------:R-:W-:Y:S02]  /*0e40*/  FSETP.NEU.AND P0, PT, |R17|, +INF , PT ;  /* 0x7f8000001100780b */ /* 0x000fe40003f0d200 */
[----:B------:R-:W-:-:S13]  /*0e50*/  FSETP.EQ.AND P1, PT, R16, -1, PT ;  /* 0xbf8000001000780b */ /* 0x000fda0003f22000 */
[----:B------:R-:W-:Y:S05]  /*0e60*/  @!P0 BRA P1, `(.L_x_85) ;  /* 0x00000000001c8947 */ /* 0x000fea0000800000 */
[----:B------:R-:W-:Y:S01]  /*0e70*/  FSETP.GEU.AND P0, PT, R16, RZ, PT ;  /* 0x000000ff1000720b */ /* 0x000fe20003f0e000 */
[----:B------:R-:W-:-:S12]  /*0e80*/  IMAD.MOV.U32 R14, RZ, RZ, R12 ;  /* 0x000000ffff0e7224 */ /* 0x000fd800078e000c */
[----:B0-----:R-:W0:Y:S01]  /*0e90*/  @!P0 FRND.FLOOR R2, R17 ;  /* 0x0000001100028307 */ /* 0x001e220000205000 */
[----:B------:R-:W-:-:S04]  /*0ea0*/  @!P0 FSETP.NEU.AND P1, PT, |R0|, 1, PT ;  /* 0x3f8000000000880b */ /* 0x000fc80003f2d200 */
[----:B------:R-:W-:Y:S02]  /*0eb0*/  @!P0 FSEL R0, R12, -R12, P1 ;  /* 0x8000000c0c008208 */ /* 0x000fe40000800000 */
[----:B0-----:R-:W-:-:S04]  /*0ec0*/  @!P0 FSETP.NEU.AND P2, PT, R2, R17, PT ;  /* 0x000000110200820b */ /* 0x001fc80003f4d000 */
[----:B------:R-:W-:-:S09]  /*0ed0*/  @!P0 FSEL R14, R0, +QNAN , !P2 ;  /* 0x7fffffff000e8808 */ /* 0x000fd20005000000 */
.L_x_85:
[----:B0-----:R-:W0:Y:S01]  /*0ee0*/  F2F.F64.F32 R8, R14 ;  /* 0x0000000e00087310 */ /* 0x001e220000201800 */
[----:B------:R-:W-:Y:S01]  /*0ef0*/  MOV R2, 0x1 ;  /* 0x0000000100027802 */ /* 0x000fe20000000f00 */
[----:B------:R-:W-:Y:S06]  /*0f00*/  BSSY.RECONVERGENT B0, `(.L_x_87) ;  /* 0x0000012000007945 */ /* 0x000fec0003800200 */
[----:B------:R-:W2:Y:S01]  /*0f10*/  F2F.F64.F32 R10, R11 ;  /* 0x0000000b000a7310 */ /* 0x000ea20000201800 */
[----:B0-----:R-:W-:-:S07]  /*0f20*/  DADD R8, -R8, 1 ;  /* 0x3ff0000008087429 */ /* 0x001fce0000000100 */
[----:B------:R-:W0:Y:S01]  /*0f30*/  MUFU.RCP64H R3, R9 ;  /* 0x0000000900037308 */ /* 0x000e220000001800 */
[----:B--2---:R-:W-:Y:S01]  /*0f40*/  FSETP.GEU.AND P1, PT, |R11|, 6.5827683646048100446e-37, PT ;  /* 0x036000000b00780b */ /* 0x004fe20003f2e200 */
        /* <DEDUP_REMOVED lines=12> */
[----:B-1----:R-:W-:Y:S05]  /*1010*/  CALL.REL.NOINC `($__internal_6_$__cuda_sm20_div_rn_f64_full) ;  /* 0x0000000000a07944 */ /* 0x002fea0003c00000 */
.L_x_88:
[----:B------:R-:W-:Y:S05]  /*1020*/  BSYNC.RECONVERGENT B0 ;  /* 0x0000000000007941 */ /* 0x000fea0003800200 */
.L_x_87:
[----:B------:R-:W0:Y:S01]  /*1030*/  F2F.F32.F64 R3, R2 ;  /* 0x0000000200037310 */ /* 0x000e220000301000 */
[----:B------:R-:W1:Y:S01]  /*1040*/  LDCU UR6, c[0x0][0x3a8] ;  /* 0x00007500ff0677ac */ /* 0x000e620008000800 */
[----:B------:R-:W-:Y:S01]  /*1050*/  BSSY.RECONVERGENT B0, `(.L_x_89) ;  /* 0x000000e000007945 */ /* 0x000fe20003800200 */
[----:B0-----:R-:W-:-:S05]  /*1060*/  VIADD R0, R3, 0xf3000000 ;  /* 0xf300000003007836 */ /* 0x001fca0000000000 */
[----:B------:R0:W2:Y:S01]  /*1070*/  MUFU.RSQ R8, R3 ;  /* 0x0000000300087308 */ /* 0x0000a20000001400 */
[----:B------:R-:W-:Y:S01]  /*1080*/  ISETP.GT.U32.AND P0, PT, R0, 0x727fffff, PT ;  /* 0x727fffff0000780c */ /* 0x000fe20003f04070 */
[----:B-1----:R-:W-:-:S12]  /*1090*/  FMUL R0, R7, UR6 ;  /* 0x0000000607007c20 */ /* 0x002fd80008400000 */
[----:B0-----:R-:W-:Y:S05]  /*10a0*/  @!P0 BRA `(.L_x_90) ;  /* 0x0000000000108947 */ /* 0x001fea0003800000 */
[----:B------:R-:W-:-:S07]  /*10b0*/  MOV R11, 0x10d0 ;  /* 0x000010d0000b7802 */ /* 0x000fce0000000f00 */
[----:B--2---:R-:W-:Y:S05]  /*10c0*/  CALL.REL.NOINC `($__internal_7_$__cuda_sm20_sqrt_rn_f32_slowpath) ;  /* 0x0000000400e47944 */ /* 0x004fea0003c00000 */
[----:B------:R-:W-:Y:S01]  /*10d0*/  IMAD.MOV.U32 R2, RZ, RZ, R7 ;  /* 0x000000ffff027224 */ /* 0x000fe200078e0007 */
[----:B------:R-:W-:Y:S06]  /*10e0*/  BRA `(.L_x_91) ;  /* 0x0000000000107947 */ /* 0x000fec0003800000 */
.L_x_90:
[----:B--2---:R-:W-:Y:S01]  /*10f0*/  FMUL.FTZ R2, R3, R8 ;  /* 0x0000000803027220 */ /* 0x004fe20000410000 */
[----:B------:R-:W-:-:S03]  /*1100*/  FMUL.FTZ R7, R8, 0.5 ;  /* 0x3f00000008077820 */ /* 0x000fc60000410000 */
[----:B------:R-:W-:-:S04]  /*1110*/  FFMA R3, -R2, R2, R3 ;  /* 0x0000000202037223 */ /* 0x000fc80000000103 */
[----:B------:R-:W-:-:S07]  /*1120*/  FFMA R2, R3, R7, R2 ;  /* 0x0000000703027223 */ /* 0x000fce0000000002 */
.L_x_91:
[----:B------:R-:W-:Y:S05]  /*1130*/  BSYNC.RECONVERGENT B0 ;  /* 0x0000000000007941 */ /* 0x000fea0003800200 */
.L_x_89:
        /* <DEDUP_REMOVED lines=12> */
[----:B------:R-:W-:Y:S05]  /*1200*/  CALL.REL.NOINC `($__internal_8_$__cuda_sm3x_div_rn_noftz_f32_slowpath) ;  /* 0x0000000400f07944 */ /* 0x000fea0003c00000 */
[----:B------:R-:W-:-:S07]  /*1210*/  MOV R8, R0 ;  /* 0x0000000000087202 */ /* 0x000fce0000000f00 */
.L_x_93:
[----:B------:R-:W-:Y:S05]  /*1220*/  BSYNC.RECONVERGENT B0 ;  /* 0x0000000000007941 */ /* 0x000fea0003800200 */
.L_x_92:
[----:B------:R-:W0:Y:S02]  /*1230*/  LDC.64 R2, c[0x0][0x388] ;  /* 0x0000e200ff027b82 */ /* 0x000e240000000a00 */
[----:B0-----:R-:W-:-:S05]  /*1240*/  IMAD.WIDE R6, R6, 0x4, R2 ;  /* 0x0000000406067825 */ /* 0x001fca00078e0202 */
[----:B------:R-:W2:Y:S02]  /*1250*/  LDG.E R3, desc[UR4][R6.64] ;  /* 0x0000000406037981 */ /* 0x000ea4000c1e1900 */
[----:B--2---:R-:W-:-:S05]  /*1260*/  FADD R3, R3, -R8 ;  /* 0x8000000803037221 */ /* 0x004fca0000000000 */
[----:B------:R-:W-:Y:S04]  /*1270*/  STG.E desc[UR4][R6.64], R3 ;  /* 0x0000000306007986 */ /* 0x000fe8000c101904 */
[----:B------:R-:W-:Y:S01]  /*1280*/  STG.E desc[UR4][R4.64], RZ ;  /* 0x000000ff04007986 */ /* 0x000fe2000c101904 */
[----:B------:R-:W-:Y:S05]  /*1290*/  EXIT ;  /* 0x000000000000794d */ /* 0x000fea0003800000 */
        .weak           $__internal_6_$__cuda_sm20_div_rn_f64_full
        .type           $__internal_6_$__cuda_sm20_div_rn_f64_full,@function
        .size           $__internal_6_$__cuda_sm20_div_rn_f64_full,($__internal_7_$__cuda_sm20_sqrt_rn_f32_slowpath - $__internal_6_$__cuda_sm20_div_rn_f64_full)
$__internal_6_$__cuda_sm20_div_rn_f64_full:
[C---:B------:R-:W-:Y:S01]  /*12a0*/  FSETP.GEU.AND P1, PT, |R9|.reuse, 1.469367938527859385e-39, PT ;  /* 0x001000000900780b */ /* 0x040fe20003f2e200 */
[----:B------:R-:W-:Y:S01]  /*12b0*/  IMAD.MOV.U32 R14, RZ, RZ, 0x1 ;  /* 0x00000001ff0e7424 */ /* 0x000fe200078e00ff */
[----:B------:R-:W-:Y:S01]  /*12c0*/  LOP3.LUT R2, R9, 0x800fffff, RZ, 0xc0, !PT ;  /* 0x800fffff09027812 */ /* 0x000fe200078ec0ff */
[----:B------:R-:W-:Y:S01]  /*12d0*/  BSSY.RECONVERGENT B1, `(.L_x_94) ;  /* 0x0000054000017945 */ /* 0x000fe20003800200 */
[C---:B------:R-:W-:Y:S02]  /*12e0*/  FSETP.GEU.AND P3, PT, |R11|.reuse, 1.469367938527859385e-39, PT ;  /* 0x001000000b00780b */ /* 0x040fe40003f6e200 */
[----:B------:R-:W-:Y:S01]  /*12f0*/  LOP3.LUT R3, R2, 0x3ff00000, RZ, 0xfc, !PT ;  /* 0x3ff0000002037812 */ /* 0x000fe200078efcff */
[----:B------:R-:W-:Y:S01]  /*1300*/  IMAD.MOV.U32 R2, RZ, RZ, R8 ;  /* 0x000000ffff027224 */ /* 0x000fe200078e0008 */
[----:B------:R-:W-:Y:S02]  /*1310*/  LOP3.LUT R21, R11, 0x7ff00000, RZ, 0xc0, !PT ;  /* 0x7ff000000b157812 */ /* 0x000fe400078ec0ff */
[----:B------:R-:W-:-:S02]  /*1320*/  MOV R22, 0x1ca00000 ;  /* 0x1ca0000000167802 */ /* 0x000fc40000000f00 */
[----:B------:R-:W-:Y:S01]  /*1330*/  LOP3.LUT R24, R9, 0x7ff00000, RZ, 0xc0, !PT ;  /* 0x7ff0000009187812 */ /* 0x000fe200078ec0ff */
[----:B------:R-:W-:Y:S01]  /*1340*/  @!P1 DMUL R2, R8, 8.98846567431157953865e+307 ;  /* 0x7fe0000008029828 */ /* 0x000fe20000000000 */
[----:B------:R-:W-:Y:S02]  /*1350*/  MOV R23, R21 ;  /* 0x0000001500177202 */ /* 0x000fe40000000f00 */
[----:B------:R-:W-:Y:S02]  /*1360*/  ISETP.GE.U32.AND P2, PT, R21, R24, PT ;  /* 0x000000181500720c */ /* 0x000fe40003f46070 */
[----:B------:R-:W-:Y:S01]  /*1370*/  @!P3 LOP3.LUT R16, R9, 0x7ff00000, RZ, 0xc0, !PT ;  /* 0x7ff000000910b812 */ /* 0x000fe200078ec0ff */
[----:B------:R-:W0:Y:S03]  /*1380*/  MUFU.RCP64H R15, R3 ;  /* 0x00000003000f7308 */ /* 0x000e260000001800 */
[----:B------:R-:W-:-:S02]  /*1390*/  @!P3 ISETP.GE.U32.AND P4, PT, R21, R16, PT ;  /* 0x000000101500b20c */ /* 0x000fc40003f86070 */
[----:B------:R-:W-:Y:S02]  /*13a0*/  @!P1 LOP3.LUT R24, R3, 0x7ff00000, RZ, 0xc0, !PT ;  /* 0x7ff0000003189812 */ /* 0x000fe400078ec0ff */
[----:B------:R-:W-:-:S03]  /*13b0*/  @!P3 SEL R17, R22, 0x63400000, !P4 ;  /* 0x634000001611b807 */ /* 0x000fc60006000000 */
[----:B------:R-:W-:Y:S01]  /*13c0*/  VIADD R26, R24, 0xffffffff ;  /* 0xffffffff181a7836 */ /* 0x000fe20000000000 */
[----:B------:R-:W-:-:S04]  /*13d0*/  @!P3 LOP3.LUT R18, R17, 0x80000000, R11, 0xf8, !PT ;  /* 0x800000001112b812 */ /* 0x000fc800078ef80b */
[----:B------:R-:W-:Y:S01]  /*13e0*/  @!P3 LOP3.LUT R19, R18, 0x100000, RZ, 0xfc, !PT ;  /* 0x001000001213b812 */ /* 0x000fe200078efcff */
[----:B------:R-:W-:Y:S01]  /*13f0*/  @!P3 IMAD.MOV.U32 R18, RZ, RZ, RZ ;  /* 0x000000ffff12b224 */ /* 0x000fe200078e00ff */
[----:B0-----:R-:W-:-:S08]  /*1400*/  DFMA R12, R14, -R2, 1 ;  /* 0x3ff000000e0c742b */ /* 0x001fd00000000802 */
[----:B------:R-:W-:-:S08]  /*1410*/  DFMA R12, R12, R12, R12 ;  /* 0x0000000c0c0c722b */ /* 0x000fd0000000000c */
[----:B------:R-:W-:Y:S01]  /*1420*/  DFMA R14, R14, R12, R14 ;  /* 0x0000000c0e0e722b */ /* 0x000fe2000000000e */
[----:B------:R-:W-:Y:S01]  /*1430*/  SEL R13, R22, 0x63400000, !P2 ;  /* 0x63400000160d7807 */ /* 0x000fe20005000000 */
[----:B------:R-:W-:-:S03]  /*1440*/  IMAD.MOV.U32 R12, RZ, RZ, R10 ;  /* 0x000000ffff0c7224 */ /* 0x000fc600078e000a */
[----:B------:R-:W-:-:S03]  /*1450*/  LOP3.LUT R13, R13, 0x800fffff, R11, 0xf8, !PT ;  /* 0x800fffff0d0d7812 */ /* 0x000fc600078ef80b */
[----:B------:R-:W-:-:S03]  /*1460*/  DFMA R16, R14, -R2, 1 ;  /* 0x3ff000000e10742b */ /* 0x000fc60000000802 */
[----:B------:R-:W-:-:S05]  /*1470*/  @!P3 DFMA R12, R12, 2, -R18 ;  /* 0x400000000c0cb82b */ /* 0x000fca0000000812 */
[----:B------:R-:W-:-:S05]  /*1480*/  DFMA R16, R14, R16, R14 ;  /* 0x000000100e10722b */ /* 0x000fca000000000e */
[----:B------:R-:W-:-:S03]  /*1490*/  @!P3 LOP3.LUT R23, R13, 0x7ff00000, RZ, 0xc0, !PT ;  /* 0x7ff000000d17b812 */ /* 0x000fc600078ec0ff */
[----:B------:R-:W-:Y:S02]  /*14a0*/  DMUL R14, R16, R12 ;  /* 0x0000000c100e7228 */ /* 0x000fe40000000000 */
[----:B------:R-:W-:-:S05]  /*14b0*/  VIADD R25, R23, 0xffffffff ;  /* 0xffffffff17197836 */ /* 0x000fca0000000000 */
[----:B------:R-:W-:Y:S01]  /*14c0*/  ISETP.GT.U32.AND P1, PT, R25, 0x7feffffe, PT ;  /* 0x7feffffe1900780c */ /* 0x000fe20003f24070 */
[----:B------:R-:W-:-:S03]  /*14d0*/  DFMA R18, R14, -R2, R12 ;  /* 0x800000020e12722b */ /* 0x000fc6000000000c */
[----:B------:R-:W-:-:S05]  /*14e0*/  ISETP.GT.U32.OR P1, PT, R26, 0x7feffffe, P1 ;  /* 0x7feffffe1a00780c */ /* 0x000fca0000f24470 */
[----:B------:R-:W-:-:S08]  /*14f0*/  DFMA R14, R16, R18, R14 ;  /* 0x00000012100e722b */ /* 0x000fd0000000000e */
[----:B------:R-:W-:Y:S05]  /*1500*/  @P1 BRA `(.L_x_95) ;  /* 0x00000000006c1947 */ /* 0x000fea0003800000 */
[----:B------:R-:W-:Y:S01]  /*1510*/  LOP3.LUT R16, R9, 0x7ff00000, RZ, 0xc0, !PT ;  /* 0x7ff0000009107812 */ /* 0x000fe200078ec0ff */
[----:B------:R-:W-:-:S03]  /*1520*/  IMAD.MOV.U32 R18, RZ, RZ, RZ ;  /* 0x000000ffff127224 */ /* 0x000fc600078e00ff */
[CC--:B------:R-:W-:Y:S02]  /*1530*/  VIADDMNMX R10, R21.reuse, -R16.reuse, 0xb9600000, !PT ;  /* 0xb9600000150a7446 */ /* 0x0c0fe40007800910 */
[----:B------:R-:W-:Y:S02]  /*1540*/  ISETP.GE.U32.AND P1, PT, R21, R16, PT ;  /* 0x000000101500720c */ /* 0x000fe40003f26070 */
[----:B------:R-:W-:Y:S02]  /*1550*/  VIMNMX R10, PT, PT, R10, 0x46a00000, PT ;  /* 0x46a000000a0a7848 */ /* 0x000fe40003fe0100 */
[----:B------:R-:W-:-:S04]  /*1560*/  SEL R11, R22, 0x63400000, !P1 ;  /* 0x63400000160b7807 */ /* 0x000fc80004800000 */
[----:B------:R-:W-:-:S05]  /*1570*/  IADD3 R10, PT, PT, -R11, R10, RZ ;  /* 0x0000000a0b0a7210 */ /* 0x000fca0007ffe1ff */
[----:B------:R-:W-:-:S06]  /*1580*/  VIADD R19, R10, 0x7fe00000 ;  /* 0x7fe000000a137836 */ /* 0x000fcc0000000000 */
[----:B------:R-:W-:-:S10]  /*1590*/  DMUL R16, R14, R18 ;  /* 0x000000120e107228 */ /* 0x000fd40000000000 */
[----:B------:R-:W-:-:S13]  /*15a0*/  FSETP.GTU.AND P1, PT, |R17|, 1.469367938527859385e-39, PT ;  /* 0x001000001100780b */ /* 0x000fda0003f2c200 */
[----:B------:R-:W-:Y:S05]  /*15b0*/  @P1 BRA `(.L_x_96) ;  /* 0x0000000000941947 */ /* 0x000fea0003800000 */
[----:B------:R-:W-:Y:S01]  /*15c0*/  DFMA R2, R14, -R2, R12 ;  /* 0x800000020e02722b */ /* 0x000fe2000000000c */
[----:B------:R-:W-:-:S09]  /*15d0*/  MOV R18, RZ ;  /* 0x000000ff00127202 */ /* 0x000fd20000000f00 */
[C---:B------:R-:W-:Y:S02]  /*15e0*/  FSETP.NEU.AND P1, PT, R3.reuse, RZ, PT ;  /* 0x000000ff0300720b */ /* 0x040fe40003f2d000 */
[----:B------:R-:W-:-:S04]  /*15f0*/  LOP3.LUT R9, R3, 0x80000000, R9, 0x48, !PT ;  /* 0x8000000003097812 */ /* 0x000fc800078e4809 */
[----:B------:R-:W-:-:S07]  /*1600*/  LOP3.LUT R19, R9, R19, RZ, 0xfc, !PT ;  /* 0x0000001309137212 */ /* 0x000fce00078efcff */
[----:B------:R-:W-:Y:S05]  /*1610*/  @!P1 BRA `(.L_x_96) ;  /* 0x00000000007c9947 */ /* 0x000fea0003800000 */
[----:B------:R-:W-:Y:S02]  /*1620*/  IMAD.MOV R3, RZ, RZ, -R10 ;  /* 0x000000ffff037224 */ /* 0x000fe400078e0a0a */
[----:B------:R-:W-:-:S06]  /*1630*/  IMAD.MOV.U32 R2, RZ, RZ, RZ ;  /* 0x000000ffff027224 */ /* 0x000fcc00078e00ff */
[----:B------:R-:W-:Y:S02]  /*1640*/  DFMA R2, R16, -R2, R14 ;  /* 0x800000021002722b */ /* 0x000fe4000000000e */
[----:B------:R-:W-:-:S04]  /*1650*/  DMUL.RP R14, R14, R18 ;  /* 0x000000120e0e7228 */ /* 0x000fc80000008000 */
[----:B------:R-:W-:-:S04]  /*1660*/  IADD3 R2, PT, PT, -R10, -0x43300000, RZ ;  /* 0xbcd000000a027810 */ /* 0x000fc80007ffe1ff */
[----:B------:R-:W-:Y:S02]  /*1670*/  FSETP.NEU.AND P1, PT, |R3|, R2, PT ;  /* 0x000000020300720b */ /* 0x000fe40003f2d200 */
[----:B------:R-:W-:Y:S02]  /*1680*/  LOP3.LUT R9, R15, R9, RZ, 0x3c, !PT ;  /* 0x000000090f097212 */ /* 0x000fe400078e3cff */
[----:B------:R-:W-:Y:S02]  /*1690*/  FSEL R16, R14, R16, !P1 ;  /* 0x000000100e107208 */ /* 0x000fe40004800000 */
[----:B------:R-:W-:Y:S01]  /*16a0*/  FSEL R17, R9, R17, !P1 ;  /* 0x0000001109117208 */ /* 0x000fe20004800000 */
[----:B------:R-:W-:Y:S06]  /*16b0*/  BRA `(.L_x_96) ;  /* 0x0000000000547947 */ /* 0x000fec0003800000 */
.L_x_95:
[----:B------:R-:W-:-:S14]  /*16c0*/  DSETP.NAN.AND P1, PT, R10, R10, PT ;  /* 0x0000000a0a00722a */ /* 0x000fdc0003f28000 */
[----:B------:R-:W-:Y:S05]  /*16d0*/  @P1 BRA `(.L_x_97) ;  /* 0x0000000000441947 */ /* 0x000fea0003800000 */
[----:B------:R-:W-:-:S14]  /*16e0*/  DSETP.NAN.AND P1, PT, R8, R8, PT ;  /* 0x000000080800722a */ /* 0x000fdc0003f28000 */
[----:B------:R-:W-:Y:S05]  /*16f0*/  @P1 BRA `(.L_x_98) ;  /* 0x0000000000301947 */ /* 0x000fea0003800000 */
[----:B------:R-:W-:Y:S01]  /*1700*/  ISETP.NE.AND P1, PT, R23, R24, PT ;  /* 0x000000181700720c */ /* 0x000fe20003f25270 */
[----:B------:R-:W-:Y:S01]  /*1710*/  IMAD.MOV.U32 R17, RZ, RZ, -0x80000 ;  /* 0xfff80000ff117424 */ /* 0x000fe200078e00ff */
[----:B------:R-:W-:-:S11]  /*1720*/  MOV R16, 0x0 ;  /* 0x0000000000107802 */ /* 0x000fd60000000f00 */
[----:B------:R-:W-:Y:S05]  /*1730*/  @!P1 BRA `(.L_x_96) ;  /* 0x0000000000349947 */ /* 0x000fea0003800000 */
[----:B------:R-:W-:Y:S02]  /*1740*/  ISETP.NE.AND P1, PT, R23, 0x7ff00000, PT ;  /* 0x7ff000001700780c */ /* 0x000fe40003f25270 */
[----:B------:R-:W-:Y:S02]  /*1750*/  LOP3.LUT R17, R11, 0x80000000, R9, 0x48, !PT ;  /* 0x800000000b117812 */ /* 0x000fe400078e4809 */
[----:B------:R-:W-:-:S13]  /*1760*/  ISETP.EQ.OR P1, PT, R24, RZ, !P1 ;  /* 0x000000ff1800720c */ /* 0x000fda0004f22670 */
[----:B------:R-:W-:Y:S01]  /*1770*/  @P1 LOP3.LUT R2, R17, 0x7ff00000, RZ, 0xfc, !PT ;  /* 0x7ff0000011021812 */ /* 0x000fe200078efcff */
[----:B------:R-:W-:Y:S01]  /*1780*/  @!P1 IMAD.MOV.U32 R16, RZ, RZ, RZ ;  /* 0x000000ffff109224 */ /* 0x000fe200078e00ff */
[----:B------:R-:W-:-:S03]  /*1790*/  @P1 MOV R16, RZ ;  /* 0x000000ff00101202 */ /* 0x000fc60000000f00 */
[----:B------:R-:W-:Y:S01]  /*17a0*/  @P1 IMAD.MOV.U32 R17, RZ, RZ, R2 ;  /* 0x000000ffff111224 */ /* 0x000fe200078e0002 */
[----:B------:R-:W-:Y:S06]  /*17b0*/  BRA `(.L_x_96) ;  /* 0x0000000000147947 */ /* 0x000fec0003800000 */
.L_x_98:
[----:B------:R-:W-:Y:S01]  /*17c0*/  LOP3.LUT R17, R9, 0x80000, RZ, 0xfc, !PT ;  /* 0x0008000009117812 */ /* 0x000fe200078efcff */
[----:B------:R-:W-:Y:S01]  /*17d0*/  IMAD.MOV.U32 R16, RZ, RZ, R8 ;  /* 0x000000ffff107224 */ /* 0x000fe200078e0008 */
[----:B------:R-:W-:Y:S06]  /*17e0*/  BRA `(.L_x_96) ;  /* 0x0000000000087947 */ /* 0x000fec0003800000 */
.L_x_97:
[----:B------:R-:W-:Y:S02]  /*17f0*/  LOP3.LUT R17, R11, 0x80000, RZ, 0xfc, !PT ;  /* 0x000800000b117812 */ /* 0x000fe400078efcff */
[----:B------:R-:W-:-:S07]  /*1800*/  MOV R16, R10 ;  /* 0x0000000a00107202 */ /* 0x000fce0000000f00 */
.L_x_96:
[----:B------:R-:W-:Y:S05]  /*1810*/  BSYNC.RECONVERGENT B1 ;  /* 0x0000000000017941 */ /* 0x000fea0003800200 */
.L_x_94:
[----:B------:R-:W-:Y:S02]  /*1820*/  HFMA2 R21, -RZ, RZ, 0, 0 ;  /* 0x00000000ff157431 */ /* 0x000fe400000001ff */
[----:B------:R-:W-:Y:S02]  /*1830*/  IMAD.MOV.U32 R2, RZ, RZ, R16 ;  /* 0x000000ffff027224 */ /* 0x000fe400078e0010 */
[----:B------:R-:W-:Y:S01]  /*1840*/  IMAD.MOV.U32 R3, RZ, RZ, R17 ;  /* 0x000000ffff037224 */ /* 0x000fe200078e0011 */
[----:B------:R-:W-:Y:S06]  /*1850*/  RET.REL.NODEC R20 `(adamfloat) ;  /* 0xffffffe414e87950 */ /* 0x000fec0003c3ffff */
        .weak           $__internal_7_$__cuda_sm20_sqrt_rn_f32_slowpath
        .type           $__internal_7_$__cuda_sm20_sqrt_rn_f32_slowpath,@function
        .size           $__internal_7_$__cuda_sm20_sqrt_rn_f32_slowpath,($__internal_8_$__cuda_sm3x_div_rn_noftz_f32_slowpath - $__internal_7_$__cuda_sm20_sqrt_rn_f32_slowpath)
$__internal_7_$__cuda_sm20_sqrt_rn_f32_slowpath:
[----:B------:R-:W-:-:S13]  /*1860*/  LOP3.LUT P0, RZ, R3, 0x7fffffff, RZ, 0xc0, !PT ;  /* 0x7fffffff03ff7812 */ /* 0x000fda000780c0ff */
[----:B------:R-:W-:Y:S05]  /*1870*/  @!P0 BRA `(.L_x_99) ;  /* 0x0000000000448947 */ /* 0x000fea0003800000 */
[----:B------:R-:W-:Y:S01]  /*1880*/  FSETP.GEU.FTZ.AND P0, PT, R3, RZ, PT ;  /* 0x000000ff0300720b */ /* 0x000fe20003f1e000 */
[----:B------:R-:W-:-:S12]  /*1890*/  IMAD.MOV.U32 R2, RZ, RZ, R3 ;  /* 0x000000ffff027224 */ /* 0x000fd800078e0003 */
[----:B------:R-:W-:Y:S01]  /*18a0*/  @!P0 IMAD.MOV.U32 R3, RZ, RZ, 0x7fffffff ;  /* 0x7fffffffff038424 */ /* 0x000fe200078e00ff */
        /* <DEDUP_REMOVED lines=11> */
[----:B------:R-:W-:-:S03]  /*1960*/  @!P0 MOV R3, R2 ;  /* 0x0000000200038202 */ /* 0x000fc60000000f00 */
[----:B------:R-:W-:-:S04]  /*1970*/  @P0 FFMA R8, R9, R8, R10 ;  /* 0x0000000809080223 */ /* 0x000fc8000000000a */
[----:B------:R-:W-:-:S07]  /*1980*/  @P0 FMUL.FTZ R3, R8, 2.3283064365386962891e-10 ;  /* 0x2f80000008030820 */ /* 0x000fce0000410000 */
.L_x_99:
[----:B------:R-:W-:Y:S02]  /*1990*/  IMAD.MOV.U32 R7, RZ, RZ, R3 ;  /* 0x000000ffff077224 */ /* 0x000fe400078e0003 */
[----:B------:R-:W-:Y:S02]  /*19a0*/  HFMA2 R3, -RZ, RZ, 0, 0 ;  /* 0x00000000ff037431 */ /* 0x000fe400000001ff */
[----:B------:R-:W-:-:S04]  /*19b0*/  IMAD.MOV.U32 R2, RZ, RZ, R11 ;  /* 0x000000ffff027224 */ /* 0x000fc800078e000b */
[----:B------:R-:W-:Y:S05]  /*19c0*/  RET.REL.NODEC R2 `(adamfloat) ;  /* 0xffffffe4028c7950 */ /* 0x000fea0003c3ffff */
        .weak           $__internal_8_$__cuda_sm3x_div_rn_noftz_f32_slowpath
        .type           $__internal_8_$__cuda_sm3x_div_rn_noftz_f32_slowpath,@function
        .size           $__internal_8_$__cuda_sm3x_div_rn_noftz_f32_slowpath,(.L_x_155 - $__internal_8_$__cuda_sm3x_div_rn_noftz_f32_slowpath)
$__internal_8_$__cuda_sm3x_div_rn_noftz_f32_slowpath:
[----:B------:R-:W-:Y:S01]  /*19d0*/  SHF.R.U32.HI R7, RZ, 0x17, R9 ;  /* 0x00000017ff077819 */ /* 0x000fe20000011609 */
[----:B------:R-:W-:Y:S01]  /*19e0*/  BSSY.RECONVERGENT B1, `(.L_x_100) ;  /* 0x0000064000017945 */ /* 0x000fe20003800200 */
[----:B------:R-:W-:Y:S02]  /*19f0*/  SHF.R.U32.HI R3, RZ, 0x17, R0 ;  /* 0x00000017ff037819 */ /* 0x000fe40000011600 */
[----:B------:R-:W-:Y:S02]  /*1a00*/  LOP3.LUT R14, R7, 0xff, RZ, 0xc0, !PT ;  /* 0x000000ff070e7812 */ /* 0x000fe400078ec0ff */
[----:B------:R-:W-:Y:S02]  /*1a10*/  LOP3.LUT R12, R3, 0xff, RZ, 0xc0, !PT ;  /* 0x000000ff030c7812 */ /* 0x000fe400078ec0ff */
[----:B------:R-:W-:Y:S01]  /*1a20*/  MOV R8, R0 ;  /* 0x0000000000087202 */ /* 0x000fe20000000f00 */
[----:B------:R-:W-:Y:S02]  /*1a30*/  VIADD R11, R14, 0xffffffff ;  /* 0xffffffff0e0b7836 */ /* 0x000fe40000000000 */
[----:B------:R-:W-:-:S03]  /*1a40*/  VIADD R10, R12, 0xffffffff ;  /* 0xffffffff0c0a7836 */ /* 0x000fc60000000000 */
[----:B------:R-:W-:-:S04]  /*1a50*/  ISETP.GT.U32.AND P0, PT, R11, 0xfd, PT ;  /* 0x000000fd0b00780c */ /* 0x000fc80003f04070 */
[----:B------:R-:W-:-:S13]  /*1a60*/  ISETP.GT.U32.OR P0, PT, R10, 0xfd, P0 ;  /* 0x000000fd0a00780c */ /* 0x000fda0000704470 */
[----:B------:R-:W-:Y:S01]  /*1a70*/  @!P0 IMAD.MOV.U32 R7, RZ, RZ, RZ ;  /* 0x000000ffff078224 */ /* 0x000fe200078e00ff */
        /* <DEDUP_REMOVED lines=20> */
[----:B------:R-:W-:Y:S01]  /*1bc0*/  @P0 MOV R7, RZ ;  /* 0x000000ff00070202 */ /* 0x000fe20000000f00 */
[----:B------:R-:W-:Y:S02]  /*1bd0*/  @!P0 IMAD.MOV.U32 R7, RZ, RZ, -0x40 ;  /* 0xffffffc0ff078424 */ /* 0x000fe400078e00ff */
[----:B------:R-:W-:Y:S01]  /*1be0*/  @!P0 FFMA R8, R0, 1.84467440737095516160e+19, RZ ;  /* 0x5f80000000088823 */ /* 0x000fe200000000ff */
[----:B------:R-:W-:Y:S01]  /*1bf0*/  @!P1 FFMA R9, R3, 1.84467440737095516160e+19, RZ ;  /* 0x5f80000003099823 */ /* 0x000fe200000000ff */
[----:B------:R-:W-:-:S07]  /*1c00*/  @!P1 VIADD R7, R7, 0x40 ;  /* 0x0000004007079836 */ /* 0x000fce0000000000 */
.L_x_101:
[----:B------:R-:W-:Y:S01]  /*1c10*/  LEA R0, R14, 0xc0800000, 0x17 ;  /* 0xc08000000e007811 */ /* 0x000fe200078eb8ff */
[----:B------:R-:W-:Y:S01]  /*1c20*/  VIADD R3, R12, 0xffffff81 ;  /* 0xffffff810c037836 */ /* 0x000fe20000000000 */
[----:B------:R-:W-:Y:S02]  /*1c30*/  BSSY.RECONVERGENT B2, `(.L_x_106) ;  /* 0x0000035000027945 */ /* 0x000fe40003800200 */
[----:B------:R-:W-:Y:S01]  /*1c40*/  IADD3 R9, PT, PT, -R0, R9, RZ ;  /* 0x0000000900097210 */ /* 0x000fe20007ffe1ff */
[----:B------:R-:W-:-:S03]  /*1c50*/  IMAD R0, R3, -0x800000, R8 ;  /* 0xff80000003007824 */ /* 0x000fc600078e0208 */
[----:B------:R-:W0:Y:S01]  /*1c60*/  MUFU.RCP R10, R9 ;  /* 0x00000009000a7308 */ /* 0x000e220000001000 */
[----:B------:R-:W-:-:S04]  /*1c70*/  FADD.FTZ R11, -R9, -RZ ;  /* 0x800000ff090b7221 */ /* 0x000fc80000010100 */
[----:B0-----:R-:W-:-:S04]  /*1c80*/  FFMA R13, R10, R11, 1 ;  /* 0x3f8000000a0d7423 */ /* 0x001fc8000000000b */
[----:B------:R-:W-:-:S04]  /*1c90*/  FFMA R15, R10, R13, R10 ;  /* 0x0000000d0a0f7223 */ /* 0x000fc8000000000a */
[----:B------:R-:W-:-:S04]  /*1ca0*/  FFMA R8, R0, R15, RZ ;  /* 0x0000000f00087223 */ /* 0x000fc800000000ff */
[----:B------:R-:W-:-:S04]  /*1cb0*/  FFMA R13, R11, R8, R0 ;  /* 0x000000080b0d7223 */ /* 0x000fc80000000000 */
[----:B------:R-:W-:Y:S01]  /*1cc0*/  FFMA R10, R15, R13, R8 ;  /* 0x0000000d0f0a7223 */ /* 0x000fe20000000008 */
[----:B------:R-:W-:-:S03]  /*1cd0*/  IADD3 R8, PT, PT, R3, 0x7f, -R14 ;  /* 0x0000007f03087810 */ /* 0x000fc60007ffe80e */
[----:B------:R-:W-:Y:S02]  /*1ce0*/  FFMA R11, R11, R10, R0 ;  /* 0x0000000a0b0b7223 */ /* 0x000fe40000000000 */
[----:B------:R-:W-:Y:S02]  /*1cf0*/  IMAD.IADD R8, R8, 0x1, R7 ;  /* 0x0000000108087824 */ /* 0x000fe400078e0207 */
        /* <DEDUP_REMOVED lines=15> */
[-CC-:B------:R-:W-:Y:S01]  /*1df0*/  FFMA.RM R8, R15, R11.reuse, R10.reuse ;  /* 0x0000000b0f087223 */ /* 0x180fe2000000400a */
[C---:B------:R-:W-:Y:S02]  /*1e00*/  ISETP.NE.AND P2, PT, R9.reuse, RZ, PT ;  /* 0x000000ff0900720c */ /* 0x040fe40003f45270 */
[----:B------:R-:W-:Y:S02]  /*1e10*/  ISETP.NE.AND P1, PT, R9, RZ, PT ;  /* 0x000000ff0900720c */ /* 0x000fe40003f25270 */
[----:B------:R-:W-:Y:S01]  /*1e20*/  LOP3.LUT R7, R3, 0x7fffff, RZ, 0xc0, !PT ;  /* 0x007fffff03077812 */ /* 0x000fe200078ec0ff */
[----:B------:R-:W-:Y:S01]  /*1e30*/  FFMA.RP R3, R15, R11, R10 ;  /* 0x0000000b0f037223 */ /* 0x000fe2000000800a */
[----:B------:R-:W-:Y:S01]  /*1e40*/  IADD3 R10, PT, PT, R9, 0x20, RZ ;  /* 0x00000020090a7810 */ /* 0x000fe20007ffe0ff */
[----:B------:R-:W-:Y:S01]  /*1e50*/  IMAD.MOV R9, RZ, RZ, -R9 ;  /* 0x000000ffff097224 */ /* 0x000fe200078e0a09 */
        /* <DEDUP_REMOVED lines=10> */
[----:B------:R-:W-:-:S04]  /*1f00*/  LOP3.LUT R3, R3, R8, RZ, 0xc0, !PT ;  /* 0x0000000803037212 */ /* 0x000fc800078ec0ff */
[----:B------:R-:W-:-:S04]  /*1f10*/  IADD3 R3, PT, PT, R10, R3, RZ ;  /* 0x000000030a037210 */ /* 0x000fc80007ffe0ff */
[----:B------:R-:W-:Y:S01]  /*1f20*/  LOP3.LUT R0, R3, R0, RZ, 0xfc, !PT ;  /* 0x0000000003007212 */ /* 0x000fe200078efcff */
[----:B------:R-:W-:Y:S06]  /*1f30*/  BRA `(.L_x_109) ;  /* 0x0000000000107947 */ /* 0x000fec0003800000 */
.L_x_108:
[----:B------:R-:W-:-:S04]  /*1f40*/  LOP3.LUT R0, R0, 0x80000000, RZ, 0xc0, !PT ;  /* 0x8000000000007812 */ /* 0x000fc800078ec0ff */
[----:B------:R-:W-:Y:S01]  /*1f50*/  LOP3.LUT R0, R0, 0x7f800000, RZ, 0xfc, !PT ;  /* 0x7f80000000007812 */ /* 0x000fe200078efcff */
[----:B------:R-:W-:Y:S06]  /*1f60*/  BRA `(.L_x_109) ;  /* 0x0000000000047947 */ /* 0x000fec0003800000 */
.L_x_107:
[----:B------:R-:W-:-:S07]  /*1f70*/  IMAD R0, R8, 0x800000, R0 ;  /* 0x0080000008007824 */ /* 0x000fce00078e0200 */
.L_x_109:
[----:B------:R-:W-:Y:S05]  /*1f80*/  BSYNC.RECONVERGENT B2 ;  /* 0x0000000000027941 */ /* 0x000fea0003800200 */
.L_x_106:
[----:B------:R-:W-:Y:S05]  /*1f90*/  BRA `(.L_x_110) ;  /* 0x0000000000207947 */ /* 0x000fea0003800000 */
.L_x_105:
[----:B------:R-:W-:-:S04]  /*1fa0*/  LOP3.LUT R0, R9, 0x80000000, R8, 0x48, !PT ;  /* 0x8000000009007812 */ /* 0x000fc800078e4808 */
[----:B------:R-:W-:Y:S01]  /*1fb0*/  LOP3.LUT R0, R0, 0x7f800000, RZ, 0xfc, !PT ;  /* 0x7f80000000007812 */ /* 0x000fe200078efcff */
[----:B------:R-:W-:Y:S06]  /*1fc0*/  BRA `(.L_x_110) ;  /* 0x0000000000147947 */ /* 0x000fec0003800000 */
.L_x_104:
[----:B------:R-:W-:Y:S01]  /*1fd0*/  LOP3.LUT R0, R9, 0x80000000, R8, 0x48, !PT ;  /* 0x8000000009007812 */ /* 0x000fe200078e4808 */
[----:B------:R-:W-:Y:S06]  /*1fe0*/  BRA `(.L_x_110) ;  /* 0x00000000000c7947 */ /* 0x000fec0003800000 */
.L_x_103:
[----:B------:R-:W0:Y:S01]  /*1ff0*/  MUFU.RSQ R0, -QNAN ;  /* 0xffc0000000007908 */ /* 0x000e220000001400 */
[----:B------:R-:W-:Y:S05]  /*2000*/  BRA `(.L_x_110) ;  /* 0x0000000000047947 */ /* 0x000fea0003800000 */
.L_x_102:
[----:B------:R-:W-:-:S07]  /*2010*/  FADD.FTZ R0, R0, R3 ;  /* 0x0000000300007221 */ /* 0x000fce0000010000 */
.L_x_110:
[----:B------:R-:W-:Y:S05]  /*2020*/  BSYNC.RECONVERGENT B1 ;  /* 0x0000000000017941 */ /* 0x000fea0003800200 */
.L_x_100:
[----:B------:R-:W-:-:S04]  /*2030*/  HFMA2 R3, -RZ, RZ, 0, 0 ;  /* 0x00000000ff037431 */ /* 0x000fc800000001ff */
[----:B0-----:R-:W-:Y:S05]  /*2040*/  RET.REL.NODEC R2 `(adamfloat) ;  /* 0xffffffdc02ec7950 */ /* 0x001fea0003c3ffff */
.L_x_111:
        /* <DEDUP_REMOVED lines=11> */
.L_x_155:


//--------------------- .text.adagradfloat        --------------------------
	.section	.text.adagradfloat,"ax",@progbits
	.align	128
        .global         adagradfloat
        .type           adagradfloat,@function
        .size           adagradfloat,(.L_x_157 - adagradfloat)
        .other          adagradfloat,@"STO_CUDA_ENTRY STV_DEFAULT"
adagradfloat:
.text.adagradfloat:
        /* <DEDUP_REMOVED lines=15> */
[----:B------:R-:W3:Y:S01]  /*00f0*/  LDG.E R9, desc[UR4][R4.64] ;  /* 0x0000000404097981 */ /* 0x000ee2000c1e1900 */
[----:B----4-:R-:W0:Y:S02]  /*0100*/  F2I.TRUNC.NTZ R7, R7 ;  /* 0x0000000700077305 */ /* 0x010e24000020f100 */
[----:B0-----:R-:W-:-:S05]  /*0110*/  I2FP.F32.S32 R0, R7 ;  /* 0x0000000700007245 */ /* 0x001fca0000201400 */
[----:B---3--:R-:W-:-:S05]  /*0120*/  FFMA R9, R9, R9, R0 ;  /* 0x0000000909097223 */ /* 0x008fca0000000000 */
[----:B------:R0:W-:Y:S04]  /*0130*/  STG.E desc[UR4][R2.64], R9 ;  /* 0x0000000902007986 */ /* 0x0001e8000c101904 */
[----:B------:R-:W2:Y:S01]  /*0140*/  LDG.E R0, desc[UR4][R4.64] ;  /* 0x0000000404007981 */ /* 0x000ea2000c1e1900 */
[----:B------:R-:W-:Y:S01]  /*0150*/  VIADD R10, R9, 0xf3000000 ;  /* 0xf3000000090a7836 */ /* 0x000fe20000000000 */
[----:B------:R0:W1:Y:S01]  /*0160*/  MUFU.RSQ R8, R9 ;  /* 0x0000000900087308 */ /* 0x0000620000001400 */
[----:B------:R-:W-:Y:S03]  /*0170*/  BSSY.RECONVERGENT B0, `(.L_x_112) ;  /* 0x000000c000007945 */ /* 0x000fe60003800200 */
[----:B------:R-:W-:Y:S01]  /*0180*/  ISETP.GT.U32.AND P0, PT, R10, 0x727fffff, PT ;  /* 0x727fffff0a00780c */ /* 0x000fe20003f04070 */
[----:B--2---:R-:W-:-:S12]  /*0190*/  FMUL R0, R0, -UR6 ;  /* 0x8000000600007c20 */ /* 0x004fd80008400000 */
[----:B01----:R-:W-:Y:S05]  /*01a0*/  @!P0 BRA `(.L_x_113) ;  /* 0x0000000000108947 */ /* 0x003fea0003800000 */
[----:B------:R-:W-:-:S07]  /*01b0*/  MOV R11, 0x1d0 ;  /* 0x000001d0000b7802 */ /* 0x000fce0000000f00 */
[----:B------:R-:W-:Y:S05]  /*01c0*/  CALL.REL.NOINC `($__internal_9_$__cuda_sm20_sqrt_rn_f32_slowpath) ;  /* 0x00000000006c7944 */ /* 0x000fea0003c00000 */
[----:B------:R-:W-:Y:S01]  /*01d0*/  IMAD.MOV.U32 R2, RZ, RZ, R9 ;  /* 0x000000ffff027224 */ /* 0x000fe200078e0009 */
[----:B------:R-:W-:Y:S06]  /*01e0*/  BRA `(.L_x_114) ;  /* 0x0000000000107947 */ /* 0x000fec0003800000 */
.L_x_113:
[----:B------:R-:W-:Y:S01]  /*01f0*/  FMUL.FTZ R2, R9, R8 ;  /* 0x0000000809027220 */ /* 0x000fe20000410000 */
[----:B------:R-:W-:-:S03]  /*0200*/  FMUL.FTZ R8, R8, 0.5 ;  /* 0x3f00000008087820 */ /* 0x000fc60000410000 */
[----:B------:R-:W-:-:S04]  /*0210*/  FFMA R9, -R2, R2, R9 ;  /* 0x0000000202097223 */ /* 0x000fc80000000109 */
[----:B------:R-:W-:-:S07]  /*0220*/  FFMA R2, R9, R8, R2 ;  /* 0x0000000809027223 */ /* 0x000fce0000000002 */
.L_x_114:
[----:B------:R-:W-:Y:S05]  /*0230*/  BSYNC.RECONVERGENT B0 ;  /* 0x0000000000007941 */ /* 0x000fea0003800200 */
.L_x_112:
        /* <DEDUP_REMOVED lines=12> */
[----:B------:R-:W-:Y:S05]  /*0300*/  CALL.REL.NOINC `($__internal_10_$__cuda_sm3x_div_rn_noftz_f32_slowpath) ;  /* 0x0000000000747944 */ /* 0x000fea0003c00000 */
[----:B------:R-:W-:-:S07]  /*0310*/  IMAD.MOV.U32 R9, RZ, RZ, R0 ;  /* 0x000000ffff097224 */ /* 0x000fce00078e0000 */
.L_x_116:
[----:B------:R-:W-:Y:S05]  /*0320*/  BSYNC.RECONVERGENT B0 ;  /* 0x0000000000007941 */ /* 0x000fea0003800200 */
.L_x_115:
[----:B------:R-:W0:Y:S02]  /*0330*/  LDC.64 R2, c[0x0][0x388] ;  /* 0x0000e200ff027b82 */ /* 0x000e240000000a00 */
[----:B0-----:R-:W-:-:S05]  /*0340*/  IMAD.WIDE R6, R6, 0x4, R2 ;  /* 0x0000000406067825 */ /* 0x001fca00078e0202 */
[----:B------:R-:W-:Y:S04]  /*0350*/  STG.E desc[UR4][R6.64], R9 ;  /* 0x0000000906007986 */ /* 0x000fe8000c101904 */
[----:B------:R-:W-:Y:S01]  /*0360*/  STG.E desc[UR4][R4.64], RZ ;  /* 0x000000ff04007986 */ /* 0x000fe2000c101904 */
[----:B------:R-:W-:Y:S05]  /*0370*/  EXIT ;  /* 0x000000000000794d */ /* 0x000fea0003800000 */
        .weak           $__internal_9_$__cuda_sm20_sqrt_rn_f32_slowpath
        .type           $__internal_9_$__cuda_sm20_sqrt_rn_f32_slowpath,@function
        .size           $__internal_9_$__cuda_sm20_sqrt_rn_f32_slowpath,($__internal_10_$__cuda_sm3x_div_rn_noftz_f32_slowpath - $__internal_9_$__cuda_sm20_sqrt_rn_f32_slowpath)
$__internal_9_$__cuda_sm20_sqrt_rn_f32_slowpath:
        /* <DEDUP_REMOVED lines=10> */
[----:B------:R-:W-:Y:S01]  /*0420*/  @P0 FFMA R3, R2, 1.84467440737095516160e+19, RZ ;  /* 0x5f80000002030823 */ /* 0x000fe200000000ff */
[----:B------:R-:W-:-:S03]  /*0430*/  @!P0 IMAD.MOV.U32 R9, RZ, RZ, R2 ;  /* 0x000000ffff098224 */ /* 0x000fc600078e0002 */
[----:B------:R-:W0:Y:S02]  /*0440*/  @P0 MUFU.RSQ R8, R3 ;  /* 0x0000000300080308 */ /* 0x000e240000001400 */
[----:B0-----:R-:W-:Y:S01]  /*0450*/  @P0 FMUL.FTZ R10, R3, R8 ;  /* 0x00000008030a0220 */ /* 0x001fe20000410000 */
[----:B------:R-:W-:-:S03]  /*0460*/  @P0 FMUL.FTZ R8, R8, 0.5 ;  /* 0x3f00000008080820 */ /* 0x000fc60000410000 */
[----:B------:R-:W-:-:S04]  /*0470*/  @P0 FADD.FTZ R7, -R10, -RZ ;  /* 0x800000ff0a070221 */ /* 0x000fc80000010100 */
[----:B------:R-:W-:-:S04]  /*0480*/  @P0 FFMA R7, R10, R7, R3 ;  /* 0x000000070a070223 */ /* 0x000fc80000000003 */
[----:B------:R-:W-:-:S04]  /*0490*/  @P0 FFMA R7, R7, R8, R10 ;  /* 0x0000000807070223 */ /* 0x000fc8000000000a */
[----:B------:R-:W-:-:S07]  /*04a0*/  @P0 FMUL.FTZ R9, R7, 2.3283064365386962891e-10 ;  /* 0x2f80000007090820 */ /* 0x000fce0000410000 */
.L_x_117:
[----:B------:R-:W-:Y:S02]  /*04b0*/  IMAD.MOV.U32 R2, RZ, RZ, R11 ;  /* 0x000000ffff027224 */ /* 0x000fe400078e000b */
[----:B------:R-:W-:-:S04]  /*04c0*/  IMAD.MOV.U32 R3, RZ, RZ, 0x0 ;  /* 0x00000000ff037424 */ /* 0x000fc800078e00ff */
[----:B------:R-:W-:Y:S05]  /*04d0*/  RET.REL.NODEC R2 `(adagradfloat) ;  /* 0xfffffff802c87950 */ /* 0x000fea0003c3ffff */
        .weak           $__internal_10_$__cuda_sm3x_div_rn_noftz_f32_slowpath
        .type           $__internal_10_$__cuda_sm3x_div_rn_noftz_f32_slowpath,@function
        .size           $__internal_10_$__cuda_sm3x_div_rn_noftz_f32_slowpath,(.L_x_157 - $__internal_10_$__cuda_sm3x_div_rn_noftz_f32_slowpath)
$__internal_10_$__cuda_sm3x_div_rn_noftz_f32_slowpath:
        /* <DEDUP_REMOVED lines=37> */
.L_x_119:
        /* <DEDUP_REMOVED lines=51> */
.L_x_126:
[----:B------:R-:W-:-:S04]  /*0a60*/  LOP3.LUT R0, R0, 0x80000000, RZ, 0xc0, !PT ;  /* 0x8000000000007812 */ /* 0x000fc800078ec0ff */
[----:B------:R-:W-:Y:S01]  /*0a70*/  LOP3.LUT R0, R0, 0x7f800000, RZ, 0xfc, !PT ;  /* 0x7f80000000007812 */ /* 0x000fe200078efcff */
[----:B------:R-:W-:Y:S06]  /*0a80*/  BRA `(.L_x_127) ;  /* 0x0000000000047947 */ /* 0x000fec0003800000 */
.L_x_125:
[----:B------:R-:W-:-:S07]  /*0a90*/  IMAD R0, R8, 0x800000, R0 ;  /* 0x0080000008007824 */ /* 0x000fce00078e0200 */
.L_x_127:
[----:B------:R-:W-:Y:S05]  /*0aa0*/  BSYNC.RECONVERGENT B2 ;  /* 0x0000000000027941 */ /* 0x000fea0003800200 */
.L_x_124:
[----:B------:R-:W-:Y:S05]  /*0ab0*/  BRA `(.L_x_128) ;  /* 0x0000000000207947 */ /* 0x000fea0003800000 */
.L_x_123:
[----:B------:R-:W-:-:S04]  /*0ac0*/  LOP3.LUT R0, R10, 0x80000000, R9, 0x48, !PT ;  /* 0x800000000a007812 */ /* 0x000fc800078e4809 */
[----:B------:R-:W-:Y:S01]  /*0ad0*/  LOP3.LUT R0, R0, 0x7f800000, RZ, 0xfc, !PT ;  /* 0x7f80000000007812 */ /* 0x000fe200078efcff */
[----:B------:R-:W-:Y:S06]  /*0ae0*/  BRA `(.L_x_128) ;  /* 0x0000000000147947 */ /* 0x000fec0003800000 */
.L_x_122:
[----:B------:R-:W-:Y:S01]  /*0af0*/  LOP3.LUT R0, R10, 0x80000000, R9, 0x48, !PT ;  /* 0x800000000a007812 */ /* 0x000fe200078e4809 */
[----:B------:R-:W-:Y:S06]  /*0b00*/  BRA `(.L_x_128) ;  /* 0x00000000000c7947 */ /* 0x000fec0003800000 */
.L_x_121:
[----:B------:R-:W0:Y:S01]  /*0b10*/  MUFU.RSQ R0, -QNAN ;  /* 0xffc0000000007908 */ /* 0x000e220000001400 */
[----:B------:R-:W-:Y:S05]  /*0b20*/  BRA `(.L_x_128) ;  /* 0x0000000000047947 */ /* 0x000fea0003800000 */
.L_x_120:
[----:B------:R-:W-:-:S07]  /*0b30*/  FADD.FTZ R0, R0, R3 ;  /* 0x0000000300007221 */ /* 0x000fce0000010000 */
.L_x_128:
[----:B------:R-:W-:Y:S05]  /*0b40*/  BSYNC.RECONVERGENT B1 ;  /* 0x0000000000017941 */ /* 0x000fea0003800200 */
.L_x_118:
[----:B------:R-:W-:-:S04]  /*0b50*/  IMAD.MOV.U32 R3, RZ, RZ, 0x0 ;  /* 0x00000000ff037424 */ /* 0x000fc800078e00ff */
[----:B0-----:R-:W-:Y:S05]  /*0b60*/  RET.REL.NODEC R2 `(adagradfloat) ;  /* 0xfffffff402247950 */ /* 0x001fea0003c3ffff */
.L_x_129:
        /* <DEDUP_REMOVED lines=9> */
.L_x_157:


//--------------------- .text.ShapetoBatch4D      --------------------------
	.section	.text.ShapetoBatch4D,"ax",@progbits
	.align	128
        .global         ShapetoBatch4D
        .type           ShapetoBatch4D,@function
        .size           ShapetoBatch4D,(.L_x_170 - ShapetoBatch4D)
        .other          ShapetoBatch4D,@"STO_CUDA_ENTRY STV_DEFAULT"
ShapetoBatch4D:
.text.ShapetoBatch4D:
        /* <DEDUP_REMOVED lines=8> */
[----:B------:R-:W0:Y:S01]  /*0080*/  LDCU.U8 UR4, c[0x0][0x3a0] ;  /* 0x00007400ff0477ac */ /* 0x000e220008000000 */
[----:B------:R-:W1:Y:S01]  /*0090*/  LDCU UR5, c[0x0][0x370] ;  /* 0x00006e00ff0577ac */ /* 0x000e620008000800 */
[----:B------:R-:W2:Y:S01]  /*00a0*/  LDCU.64 UR6, c[0x0][0x358] ;  /* 0x00006b00ff0677ac */ /* 0x000ea20008000a00 */
[----:B------:R-:W3:Y:S01]  /*00b0*/  LDCU UR8, c[0x0][0x398] ;  /* 0x00007300ff0877ac */ /* 0x000ee20008000800 */
[----:B0-----:R-:W-:-:S04]  /*00c0*/  UPRMT UR4, UR4, 0x8880, URZ ;  /* 0x0000888004047896 */ /* 0x001fc800080000ff */
[----:B------:R-:W-:Y:S01]  /*00d0*/  UISETP.NE.AND UP0, UPT, UR4, URZ, UPT ;  /* 0x000000ff0400728c */ /* 0x000fe2000bf05270 */
[----:B-1----:R-:W-:-:S08]  /*00e0*/  IMAD R3, R3, UR5, RZ ;  /* 0x0000000503037c24 */ /* 0x002fd0000f8e02ff */
[----:B--23--:R-:W-:Y:S05]  /*00f0*/  BRA.U !UP0, `(.L_x_130) ;  /* 0x0000000908d87547 */ /* 0x00cfea000b800000 */
.L_x_133:
[----:B0-----:R-:W0:Y:S08]  /*0100*/  LDC.64 R4, c[0x0][0x380] ;  /* 0x0000e000ff047b82 */ /* 0x001e300000000a00 */
[----:B------:R-:W1:Y:S08]  /*0110*/  LDC.64 R6, c[0x0][0x390] ;  /* 0x0000e400ff067b82 */ /* 0x000e700000000a00 */
[----:B------:R-:W2:Y:S01]  /*0120*/  LDC R23, c[0x0][0x39c] ;  /* 0x0000e700ff177b82 */ /* 0x000ea20000000800 */
[----:B0-----:R-:W3:Y:S04]  /*0130*/  LDG.E R15, desc[UR6][R4.64+0xc] ;  /* 0x00000c06040f7981 */ /* 0x001ee8000c1e1900 */
[----:B------:R-:W4:Y:S04]  /*0140*/  LDG.E R14, desc[UR6][R4.64+0x8] ;  /* 0x00000806040e7981 */ /* 0x000f28000c1e1900 */
[----:B------:R0:W5:Y:S04]  /*0150*/  LDG.E R12, desc[UR6][R4.64+0x4] ;  /* 0x00000406040c7981 */ /* 0x000168000c1e1900 */
[----:B-1----:R-:W2:Y:S01]  /*0160*/  LDG.E R11, desc[UR6][R6.64+0x4] ;  /* 0x00000406060b7981 */ /* 0x002ea2000c1e1900 */
[----:B0-----:R-:W0:Y:S01]  /*0170*/  LDC.64 R4, c[0x0][0x388] ;  /* 0x0000e200ff047b82 */ /* 0x001e220000000a00 */
[----:B---3--:R-:W-:-:S04]  /*0180*/  IABS R13, R15 ;  /* 0x0000000f000d7213 */ /* 0x008fc80000000000 */
[----:B------:R-:W1:Y:S01]  /*0190*/  I2F.RP R2, R13 ;  /* 0x0000000d00027306 */ /* 0x000e620000209400 */
[----:B----4-:R-:W-:-:S07]  /*01a0*/  IABS R16, R14 ;  /* 0x0000000e00107213 */ /* 0x010fce0000000000 */
[----:B------:R-:W3:Y:S08]  /*01b0*/  I2F.RP R18, R16 ;  /* 0x0000001000127306 */ /* 0x000ef00000209400 */
[----:B-1----:R-:W1:Y:S08]  /*01c0*/  MUFU.RCP R2, R2 ;  /* 0x0000000200027308 */ /* 0x002e700000001000 */
[----:B---3--:R-:W-:Y:S01]  /*01d0*/  MUFU.RCP R18, R18 ;  /* 0x0000001200127308 */ /* 0x008fe20000001000 */
[----:B-1----:R-:W-:Y:S01]  /*01e0*/  VIADD R8, R2, 0xffffffe ;  /* 0x0ffffffe02087836 */ /* 0x002fe20000000000 */
[----:B------:R-:W-:-:S06]  /*01f0*/  IABS R2, R0 ;  /* 0x0000000000027213 */ /* 0x000fcc0000000000 */
[----:B------:R1:W3:Y:S02]  /*0200*/  F2I.FTZ.U32.TRUNC.NTZ R9, R8 ;  /* 0x0000000800097305 */ /* 0x0002e4000021f000 */
[----:B-1----:R-:W-:Y:S02]  /*0210*/  IMAD.MOV.U32 R8, RZ, RZ, RZ ;  /* 0x000000ffff087224 */ /* 0x002fe400078e00ff */
[----:B---3--:R-:W-:-:S04]  /*0220*/  IMAD.MOV R10, RZ, RZ, -R9 ;  /* 0x000000ffff0a7224 */ /* 0x008fc800078e0a09 */
[----:B------:R-:W-:Y:S01]  /*0230*/  IMAD R17, R10, R13, RZ ;  /* 0x0000000d0a117224 */ /* 0x000fe200078e02ff */
[----:B------:R-:W-:-:S03]  /*0240*/  IABS R10, R15 ;  /* 0x0000000f000a7213 */ /* 0x000fc60000000000 */
[----:B------:R-:W-:-:S04]  /*0250*/  IMAD.HI.U32 R9, R9, R17, R8 ;  /* 0x0000001109097227 */ /* 0x000fc800078e0008 */
[----:B------:R-:W-:Y:S02]  /*0260*/  IMAD.MOV R17, RZ, RZ, -R10 ;  /* 0x000000ffff117224 */ /* 0x000fe400078e0a0a */
[----:B0-----:R-:W3:Y:S01]  /*0270*/  LDG.E R10, desc[UR6][R4.64+0x4] ;  /* 0x00000406040a7981 */ /* 0x001ee2000c1e1900 */
[----:B------:R-:W-:-:S04]  /*0280*/  IMAD.HI.U32 R8, R9, R2, RZ ;  /* 0x0000000209087227 */ /* 0x000fc800078e00ff */
[----:B------:R-:W-:-:S05]  /*0290*/  IMAD R2, R8, R17, R2 ;  /* 0x0000001108027224 */ /* 0x000fca00078e0202 */
[----:B------:R-:W-:Y:S01]  /*02a0*/  ISETP.GT.U32.AND P1, PT, R13, R2, PT ;  /* 0x000000020d00720c */ /* 0x000fe20003f24070 */
[----:B------:R-:W-:Y:S01]  /*02b0*/  VIADD R9, R18, 0xffffffe ;  /* 0x0ffffffe12097836 */ /* 0x000fe20000000000 */
[----:B------:R-:W-:-:S11]  /*02c0*/  LOP3.LUT R17, R0, R15, RZ, 0x3c, !PT ;  /* 0x0000000f00117212 */ /* 0x000fd600078e3cff */
[----:B------:R-:W-:-:S04]  /*02d0*/  @!P1 IADD3 R2, PT, PT, R2, -R13, RZ ;  /* 0x8000000d02029210 */ /* 0x000fc80007ffe0ff */
[----:B------:R-:W-:Y:S01]  /*02e0*/  ISETP.GE.U32.AND P0, PT, R2, R13, PT ;  /* 0x0000000d0200720c */ /* 0x000fe20003f06070 */
[----:B------:R-:W0:Y:S01]  /*02f0*/  F2I.FTZ.U32.TRUNC.NTZ R9, R9 ;  /* 0x0000000900097305 */ /* 0x000e22000021f000 */
[----:B------:R-:W-:Y:S01]  /*0300*/  ISETP.GE.AND P2, PT, R17, RZ, PT ;  /* 0x000000ff1100720c */ /* 0x000fe20003f46270 */
[----:B------:R-:W-:-:S10]  /*0310*/  @!P1 VIADD R8, R8, 0x1 ;  /* 0x0000000108089836 */ /* 0x000fd40000000000 */
[----:B------:R-:W-:Y:S01]  /*0320*/  @P0 VIADD R8, R8, 0x1 ;  /* 0x0000000108080836 */ /* 0x000fe20000000000 */
[----:B------:R-:W-:Y:S02]  /*0330*/  ISETP.NE.AND P0, PT, R15, RZ, PT ;  /* 0x000000ff0f00720c */ /* 0x000fe40003f05270 */
[----:B------:R-:W-:Y:S02]  /*0340*/  LOP3.LUT R15, RZ, R15, RZ, 0x33, !PT ;  /* 0x0000000fff0f7212 */ /* 0x000fe400078e33ff */
[----:B------:R-:W-:Y:S01]  /*0350*/  @!P2 IADD3 R8, PT, PT, -R8, RZ, RZ ;  /* 0x000000ff0808a210 */ /* 0x000fe20007ffe1ff */
[----:B0-----:R-:W-:Y:S01]  /*0360*/  IMAD.MOV R19, RZ, RZ, -R9 ;  /* 0x000000ffff137224 */ /* 0x001fe200078e0a09 */
[----:B-----5:R-:W-:Y:S02]  /*0370*/  IABS R18, R12 ;  /* 0x0000000c00127213 */ /* 0x020fe40000000000 */
[----:B------:R-:W-:Y:S01]  /*0380*/  SEL R17, R15, R8, !P0 ;  /* 0x000000080f117207 */ /* 0x000fe20004000000 */
[----:B------:R-:W-:-:S02]  /*0390*/  IMAD R19, R19, R16, RZ ;  /* 0x0000001013137224 */ /* 0x000fc400078e02ff */
[----:B------:R-:W-:Y:S01]  /*03a0*/  IMAD.MOV.U32 R8, RZ, RZ, RZ ;  /* 0x000000ffff087224 */ /* 0x000fe200078e00ff */
[----:B------:R-:W-:Y:S01]  /*03b0*/  IABS R21, R17 ;  /* 0x0000001100157213 */ /* 0x000fe20000000000 */
[----:B------:R-:W0:Y:S01]  /*03c0*/  I2F.RP R20, R18 ;  /* 0x0000001200147306 */ /* 0x000e220000209400 */
[----:B------:R-:W-:Y:S01]  /*03d0*/  IABS R22, R14 ;  /* 0x0000000e00167213 */ /* 0x000fe20000000000 */
[----:B------:R-:W-:-:S04]  /*03e0*/  IMAD.HI.U32 R8, R9, R19, R8 ;  /* 0x0000001309087227 */ /* 0x000fc800078e0008 */
[----:B------:R-:W-:Y:S02]  /*03f0*/  IMAD.MOV.U32 R9, RZ, RZ, R21 ;  /* 0x000000ffff097224 */ /* 0x000fe400078e0015 */
[----:B------:R-:W-:Y:S02]  /*0400*/  IMAD.MOV R22, RZ, RZ, -R22 ;  /* 0x000000ffff167224 */ /* 0x000fe400078e0a16 */
[----:B------:R-:W-:-:S04]  /*0410*/  IMAD.HI.U32 R19, R8, R9, RZ ;  /* 0x0000000908137227 */ /* 0x000fc800078e00ff */
[----:B------:R-:W-:Y:S01]  /*0420*/  IMAD R9, R19, R22, R9 ;  /* 0x0000001613097224 */ /* 0x000fe200078e0209 */
[----:B0-----:R-:W0:Y:S04]  /*0430*/  MUFU.RCP R20, R20 ;  /* 0x0000001400147308 */ /* 0x001e280000001000 */
[----:B------:R-:W-:Y:S02]  /*0440*/  ISETP.GT.U32.AND P2, PT, R16, R9, PT ;  /* 0x000000091000720c */ /* 0x000fe40003f44070 */
[----:B------:R-:W-:-:S11]  /*0450*/  LOP3.LUT R8, R17, R14, RZ, 0x3c, !PT ;  /* 0x0000000e11087212 */ /* 0x000fd600078e3cff */
[----:B------:R-:W-:Y:S01]  /*0460*/  @!P2 IMAD.IADD R9, R9, 0x1, -R16 ;  /* 0x000000010909a824 */ /* 0x000fe200078e0a10 */
[----:B0-----:R-:W-:-:S04]  /*0470*/  IADD3 R21, PT, PT, R20, 0xffffffe, RZ ;  /* 0x0ffffffe14157810 */ /* 0x001fc80007ffe0ff */
[----:B------:R-:W-:Y:S02]  /*0480*/  ISETP.GE.U32.AND P1, PT, R9, R16, PT ;  /* 0x000000100900720c */ /* 0x000fe40003f26070 */
[----:B------:R-:W0:Y:S01]  /*0490*/  F2I.FTZ.U32.TRUNC.NTZ R9, R21 ;  /* 0x0000001500097305 */ /* 0x000e22000021f000 */
[----:B------:R-:W-:Y:S01]  /*04a0*/  ISETP.GE.AND P3, PT, R8, RZ, PT ;  /* 0x000000ff0800720c */ /* 0x000fe20003f66270 */
[----:B------:R-:W-:Y:S01]  /*04b0*/  @!P2 VIADD R19, R19, 0x1 ;  /* 0x000000011313a836 */ /* 0x000fe20000000000 */
[----:B------:R-:W-:Y:S01]  /*04c0*/  ISETP.NE.AND P2, PT, R14, RZ, PT ;  /* 0x000000ff0e00720c */ /* 0x000fe20003f45270 */
[----:B------:R-:W-:-:S07]  /*04d0*/  HFMA2 R8, -RZ, RZ, 0, 0 ;  /* 0x00000000ff087431 */ /* 0x000fce00000001ff */
[----:B------:R-:W-:Y:S02]  /*04e0*/  @P1 VIADD R19, R19, 0x1 ;  /* 0x0000000113131836 */ /* 0x000fe40000000000 */
[----:B0-----:R-:W-:Y:S02]  /*04f0*/  IMAD.MOV R25, RZ, RZ, -R9 ;  /* 0x000000ffff197224 */ /* 0x001fe400078e0a09 */
[----:B------:R-:W-:Y:S01]  /*0500*/  @!P3 IMAD.MOV R19, RZ, RZ, -R19 ;  /* 0x000000ffff13b224 */ /* 0x000fe200078e0a13 */
[----:B------:R-:W-:Y:S01]  /*0510*/  @!P2 LOP3.LUT R19, RZ, R14, RZ, 0x33, !PT ;  /* 0x0000000eff13a212 */ /* 0x000fe200078e33ff */
[----:B------:R-:W-:Y:S01]  /*0520*/  IMAD R21, R25, R18, RZ ;  /* 0x0000001219157224 */ /* 0x000fe200078e02ff */
[----:B--2---:R-:W-:Y:S02]  /*0530*/  IABS R16, R23 ;  /* 0x0000001700107213 */ /* 0x004fe40000000000 */
[----:B------:R-:W-:Y:S01]  /*0540*/  IABS R20, R19 ;  /* 0x0000001300147213 */ /* 0x000fe20000000000 */
[----:B------:R-:W-:-:S02]  /*0550*/  IMAD.HI.U32 R8, R9, R21, R8 ;  /* 0x0000001509087227 */ /* 0x000fc400078e0008 */
[----:B------:R-:W0:Y:S01]  /*0560*/  I2F.RP R21, R16 ;  /* 0x0000001000157306 */ /* 0x000e220000209400 */
[----:B------:R-:W-:Y:S01]  /*0570*/  IABS R22, R12 ;  /* 0x0000000c00167213 */ /* 0x000fe20000000000 */
[----:B------:R-:W-:-:S04]  /*0580*/  IMAD.MOV.U32 R9, RZ, RZ, R20 ;  /* 0x000000ffff097224 */ /* 0x000fc800078e0014 */
[----:B------:R-:W-:Y:S02]  /*0590*/  IMAD.MOV R22, RZ, RZ, -R22 ;  /* 0x000000ffff167224 */ /* 0x000fe400078e0a16 */
[----:B------:R-:W-:-:S04]  /*05a0*/  IMAD.HI.U32 R20, R8, R9, RZ ;  /* 0x0000000908147227 */ /* 0x000fc800078e00ff */
[----:B------:R-:W-:Y:S01]  /*05b0*/  IMAD R9, R20, R22, R9 ;  /* 0x0000001614097224 */ /* 0x000fe200078e0209 */
[----:B0-----:R-:W0:Y:S04]  /*05c0*/  MUFU.RCP R21, R21 ;  /* 0x0000001500157308 */ /* 0x001e280000001000 */
[----:B------:R-:W-:Y:S02]  /*05d0*/  ISETP.GT.U32.AND P2, PT, R18, R9, PT ;  /* 0x000000091200720c */ /* 0x000fe40003f44070 */
[----:B------:R-:W-:-:S11]  /*05e0*/  LOP3.LUT R8, R19, R12, RZ, 0x3c, !PT ;  /* 0x0000000c13087212 */ /* 0x000fd600078e3cff */
[----:B------:R-:W-:Y:S02]  /*05f0*/  @!P2 IMAD.IADD R9, R9, 0x1, -R18 ;  /* 0x000000010909a824 */ /* 0x000fe400078e0a12 */
[----:B0-----:R-:W-:-:S03]  /*0600*/  VIADD R22, R21, 0xffffffe ;  /* 0x0ffffffe15167836 */ /* 0x001fc60000000000 */
[----:B------:R-:W-:Y:S02]  /*0610*/  ISETP.GE.U32.AND P1, PT, R9, R18, PT ;  /* 0x000000120900720c */ /* 0x000fe40003f26070 */
[----:B------:R-:W0:Y:S01]  /*0620*/  F2I.FTZ.U32.TRUNC.NTZ R9, R22 ;  /* 0x0000001600097305 */ /* 0x000e22000021f000 */
[----:B------:R-:W-:Y:S02]  /*0630*/  ISETP.GE.AND P3, PT, R8, RZ, PT ;  /* 0x000000ff0800720c */ /* 0x000fe40003f66270 */
[----:B------:R-:W-:Y:S02]  /*0640*/  @!P2 IADD3 R20, PT, PT, R20, 0x1, RZ ;  /* 0x000000011414a810 */ /* 0x000fe40007ffe0ff */
[----:B------:R-:W-:-:S06]  /*0650*/  ISETP.NE.AND P2, PT, R12, RZ, PT ;  /* 0x000000ff0c00720c */ /* 0x000fcc0003f45270 */
[----:B------:R-:W-:Y:S02]  /*0660*/  @P1 VIADD R20, R20, 0x1 ;  /* 0x0000000114141836 */ /* 0x000fe40000000000 */
[----:B0-----:R-:W-:Y:S02]  /*0670*/  IMAD.MOV R21, RZ, RZ, -R9 ;  /* 0x000000ffff157224 */ /* 0x001fe400078e0a09 */
[----:B------:R-:W-:-:S03]  /*0680*/  @!P3 IMAD.MOV R20, RZ, RZ, -R20 ;  /* 0x000000ffff14b224 */ /* 0x000fc600078e0a14 */
[----:B------:R-:W-:Y:S01]  /*0690*/  @!P2 LOP3.LUT R20, RZ, R12, RZ, 0x33, !PT ;  /* 0x0000000cff14a212 */ /* 0x000fe200078e33ff */
[----:B------:R-:W-:Y:S02]  /*06a0*/  IMAD R21, R21, R16, RZ ;  /* 0x0000001015157224 */ /* 0x000fe400078e02ff */
[----:B------:R-:W-:Y:S01]  /*06b0*/  IMAD.MOV.U32 R8, RZ, RZ, RZ ;  /* 0x000000ffff087224 */ /* 0x000fe200078e00ff */
[----:B------:R-:W-:Y:S02]  /*06c0*/  IABS R22, R20 ;  /* 0x0000001400167213 */ /* 0x000fe40000000000 */
[----:B------:R-:W-:Y:S01]  /*06d0*/  IABS R18, R11 ;  /* 0x0000000b00127213 */ /* 0x000fe20000000000 */
[----:B------:R-:W-:Y:S01]  /*06e0*/  IMAD.HI.U32 R8, R9, R21, R8 ;  /* 0x0000001509087227 */ /* 0x000fe200078e0008 */
[----:B------:R-:W-:Y:S02]  /*06f0*/  MOV R21, R22 ;  /* 0x0000001600157202 */ /* 0x000fe40000000f00 */
[----:B------:R-:W0:Y:S03]  /*0700*/  I2F.RP R24, R18 ;  /* 0x0000001200187306 */ /* 0x000e260000209400 */
[----:B------:R-:W-:-:S04]  /*0710*/  IMAD.HI.U32 R8, R8, R21, RZ ;  /* 0x0000001508087227 */ /* 0x000fc800078e00ff */
[----:B------:R-:W-:-:S04]  /*0720*/  IMAD.MOV R9, RZ, RZ, -R8 ;  /* 0x000000ffff097224 */ /* 0x000fc800078e0a08 */
[C---:B------:R-:W-:Y:S01]  /*0730*/  IMAD R21, R16.reuse, R9, R21 ;  /* 0x0000000910157224 */ /* 0x040fe200078e0215 */
[----:B0-----:R-:W0:Y:S04]  /*0740*/  MUFU.RCP R24, R24 ;  /* 0x0000001800187308 */ /* 0x001e280000001000 */
[----:B------:R-:W-:Y:S02]  /*0750*/  ISETP.GT.U32.AND P2, PT, R16, R21, PT ;  /* 0x000000151000720c */ /* 0x000fe40003f44070 */
[----:B------:R-:W-:-:S11]  /*0760*/  LOP3.LUT R22, R20, R23, RZ, 0x3c, !PT ;  /* 0x0000001714167212 */ /* 0x000fd600078e3cff */
[----:B------:R-:W-:Y:S02]  /*0770*/  @!P2 IMAD.IADD R21, R21, 0x1, -R16 ;  /* 0x000000011515a824 */ /* 0x000fe400078e0a10 */
[----:B0-----:R-:W-:-:S03]  /*0780*/  VIADD R9, R24, 0xffffffe ;  /* 0x0ffffffe18097836 */ /* 0x001fc60000000000 */
[----:B------:R-:W-:Y:S02]  /*0790*/  ISETP.GE.U32.AND P1, PT, R21, R16, PT ;  /* 0x000000101500720c */ /* 0x000fe40003f26070 */
[----:B------:R-:W-:Y:S01]  /*07a0*/  ISETP.GE.AND P3, PT, R22, RZ, PT ;  /* 0x000000ff1600720c */ /* 0x000fe20003f66270 */
[----:B------:R-:W0:Y:S01]  /*07b0*/  F2I.FTZ.U32.TRUNC.NTZ R9, R9 ;  /* 0x0000000900097305 */ /* 0x000e22000021f000 */
[----:B------:R-:W-:Y:S01]  /*07c0*/  @!P2 VIADD R8, R8, 0x1 ;  /* 0x000000010808a836 */ /* 0x000fe20000000000 */
[----:B------:R-:W-:-:S08]  /*07d0*/  LOP3.LUT R22, RZ, R23, RZ, 0x33, !PT ;  /* 0x00000017ff167212 */ /* 0x000fd000078e33ff */
[----:B------:R-:W-:Y:S02]  /*07e0*/  @P1 IADD3 R8, PT, PT, R8, 0x1, RZ ;  /* 0x0000000108081810 */ /* 0x000fe40007ffe0ff */
[----:B------:R-:W-:-:S03]  /*07f0*/  ISETP.NE.AND P1, PT, R23, RZ, PT ;  /* 0x000000ff1700720c */ /* 0x000fc60003f25270 */
[----:B------:R-:W-:Y:S02]  /*0800*/  @!P3 IMAD.MOV R8, RZ, RZ, -R8 ;  /* 0x000000ffff08b224 */ /* 0x000fe400078e0a08 */
[----:B0-----:R-:W-:-:S03]  /*0810*/  IMAD.MOV R25, RZ, RZ, -R9 ;  /* 0x000000ffff197224 */ /* 0x001fc600078e0a09 */
[----:B------:R-:W-:Y:S01]  /*0820*/  SEL R24, R22, R8, !P1 ;  /* 0x0000000816187207 */ /* 0x000fe20004800000 */
[----:B------:R-:W-:Y:S02]  /*0830*/  IMAD R23, R25, R18, RZ ;  /* 0x0000001219177224 */ /* 0x000fe400078e02ff */
[----:B------:R-:W-:-:S04]  /*0840*/  IMAD.MOV.U32 R8, RZ, RZ, RZ ;  /* 0x000000ffff087224 */ /* 0x000fc800078e00ff */
[----:B------:R-:W-:Y:S01]  /*0850*/  IMAD.HI.U32 R8, R9, R23, R8 ;  /* 0x0000001709087227 */ /* 0x000fe200078e0008 */
[----:B------:R-:W-:Y:S02]  /*0860*/  IABS R23, R11 ;  /* 0x0000000b00177213 */ /* 0x000fe40000000000 */
[----:B------:R-:W-:-:S03]  /*0870*/  IABS R9, R24 ;  /* 0x0000001800097213 */ /* 0x000fc60000000000 */
[----:B------:R-:W-:Y:S02]  /*0880*/  IMAD.MOV R23, RZ, RZ, -R23 ;  /* 0x000000ffff177224 */ /* 0x000fe400078e0a17 */
[----:B------:R-:W-:-:S04]  /*0890*/  IMAD.HI.U32 R8, R8, R9, RZ ;  /* 0x0000000908087227 */ /* 0x000fc800078e00ff */
[----:B------:R-:W-:-:S05]  /*08a0*/  IMAD R9, R8, R23, R9 ;  /* 0x0000001708097224 */ /* 0x000fca00078e0209 */
[----:B------:R-:W-:Y:S02]  /*08b0*/  ISETP.GT.U32.AND P2, PT, R18, R9, PT ;  /* 0x000000091200720c */ /* 0x000fe40003f44070 */
[----:B------:R-:W-:Y:S01]  /*08c0*/  ISETP.GE.AND P4, PT, R24, RZ, PT ;  /* 0x000000ff1800720c */ /* 0x000fe20003f86270 */
[----:B------:R-:W-:-:S10]  /*08d0*/  IMAD.MOV R23, RZ, RZ, -R19 ;  /* 0x000000ffff177224 */ /* 0x000fd400078e0a13 */
[----:B------:R-:W-:Y:S01]  /*08e0*/  @!P2 IADD3 R9, PT, PT, R9, -R18, RZ ;  /* 0x800000120909a210 */ /* 0x000fe20007ffe0ff */
[----:B------:R-:W-:-:S03]  /*08f0*/  IMAD R23, R14, R23, R17 ;  /* 0x000000170e177224 */ /* 0x000fc600078e0211 */
[----:B------:R-:W-:Y:S01]  /*0900*/  ISETP.GT.U32.AND P3, PT, R18, R9, PT ;  /* 0x000000091200720c */ /* 0x000fe20003f64070 */
[----:B------:R-:W-:-:S05]  /*0910*/  IMAD.IADD R26, R9, 0x1, -R18 ;  /* 0x00000001091a7824 */ /* 0x000fca00078e0a12 */
[----:B------:R-:W-:Y:S02]  /*0920*/  SEL R17, R26, R9, !P3 ;  /* 0x000000091a117207 */ /* 0x000fe40005800000 */
[----:B------:R-:W-:Y:S02]  /*0930*/  ISETP.NE.AND P3, PT, R11, RZ, PT ;  /* 0x000000ff0b00720c */ /* 0x000fe40003f65270 */
[----:B------:R-:W-:Y:S01]  /*0940*/  LOP3.LUT R14, RZ, R11, RZ, 0x33, !PT ;  /* 0x0000000bff0e7212 */ /* 0x000fe200078e33ff */
[----:B------:R-:W-:-:S05]  /*0950*/  @!P4 IMAD.MOV R17, RZ, RZ, -R17 ;  /* 0x000000ffff11c224 */ /* 0x000fca00078e0a11 */
[----:B------:R-:W-:-:S05]  /*0960*/  SEL R26, R14, R17, !P3 ;  /* 0x000000110e1a7207 */ /* 0x000fca0005800000 */
[----:B------:R-:W-:-:S05]  /*0970*/  IMAD R17, R23, R11, R26 ;  /* 0x0000000b17117224 */ /* 0x000fca00078e021a */
[----:B---3--:R-:W-:Y:S01]  /*0980*/  ISETP.GE.AND P4, PT, R17, R10, PT ;  /* 0x0000000a1100720c */ /* 0x008fe20003f86270 */
[----:B------:R-:W-:Y:S01]  /*0990*/  IMAD.MOV R23, RZ, RZ, -R20 ;  /* 0x000000ffff177224 */ /* 0x000fe200078e0a14 */
[----:B------:R-:W-:Y:S03]  /*09a0*/  BSSY.RECONVERGENT B0, `(.L_x_131) ;  /* 0x0000027000007945 */ /* 0x000fe60003800200 */
[----:B------:R-:W-:-:S08]  /*09b0*/  IMAD R19, R12, R23, R19 ;  /* 0x000000170c137224 */ /* 0x000fd000078e0213 */
[----:B------:R-:W-:Y:S05]  /*09c0*/  @P4 BRA `(.L_x_132) ;  /* 0x0000000000904947 */ /* 0x000fea0003800000 */
[----:B------:R-:W2:Y:S04]  /*09d0*/  LDG.E R6, desc[UR6][R6.64] ;  /* 0x0000000606067981 */ /* 0x000ea8000c1e1900 */
[----:B------:R-:W3:Y:S04]  /*09e0*/  LDG.E R12, desc[UR6][R4.64] ;  /* 0x00000006040c7981 */ /* 0x000ee8000c1e1900 */
[----:B------:R-:W4:Y:S01]  /*09f0*/  LDG.E R23, desc[UR6][R4.64+0xc] ;  /* 0x00000c0604177981 */ /* 0x000f22000c1e1900 */
[----:B------:R-:W-:Y:S02]  /*0a00*/  ISETP.GE.U32.AND P5, PT, R9, R18, PT ;  /* 0x000000120900720c */ /* 0x000fe40003fa6070 */
[----:B------:R-:W-:-:S02]  /*0a10*/  LOP3.LUT R11, R24, R11, RZ, 0x3c, !PT ;  /* 0x0000000b180b7212 */ /* 0x000fc400078e3cff */
[----:B------:R-:W-:Y:S02]  /*0a20*/  @!P2 IADD3 R8, PT, PT, R8, 0x1, RZ ;  /* 0x000000010808a810 */ /* 0x000fe40007ffe0ff */
[----:B------:R-:W-:Y:S02]  /*0a30*/  ISETP.GE.AND P4, PT, R11, RZ, PT ;  /* 0x000000ff0b00720c */ /* 0x000fe40003f86270 */
[----:B------:R-:W-:Y:S01]  /*0a40*/  ISETP.GT.U32.AND P2, PT, R13, R2, PT ;  /* 0x000000020d00720c */ /* 0x000fe20003f44070 */
[----:B------:R-:W-:-:S04]  /*0a50*/  IMAD.IADD R13, R2, 0x1, -R13 ;  /* 0x00000001020d7824 */ /* 0x000fc800078e0a0d */
[----:B------:R-:W-:Y:S01]  /*0a60*/  @P5 VIADD R8, R8, 0x1 ;  /* 0x0000000108085836 */ /* 0x000fe20000000000 */
[----:B------:R-:W-:Y:S02]  /*0a70*/  ISETP.GE.AND P5, PT, R0, RZ, PT ;  /* 0x000000ff0000720c */ /* 0x000fe40003fa6270 */
[----:B------:R-:W-:-:S03]  /*0a80*/  SEL R2, R13, R2, !P2 ;  /* 0x000000020d027207 */ /* 0x000fc60005000000 */
[----:B------:R-:W-:-:S05]  /*0a90*/  @!P4 IMAD.MOV R8, RZ, RZ, -R8 ;  /* 0x000000ffff08c224 */ /* 0x000fca00078e0a08 */
[----:B------:R-:W-:-:S03]  /*0aa0*/  SEL R8, R14, R8, !P3 ;  /* 0x000000080e087207 */ /* 0x000fc60005800000 */
[----:B------:R-:W-:-:S05]  /*0ab0*/  @!P5 IMAD.MOV R2, RZ, RZ, -R2 ;  /* 0x000000ffff02d224 */ /* 0x000fca00078e0a02 */
[----:B------:R-:W-:Y:S01]  /*0ac0*/  SEL R2, R15, R2, !P0 ;  /* 0x000000020f027207 */ /* 0x000fe20004000000 */
[----:B--2---:R-:W-:-:S05]  /*0ad0*/  IMAD R19, R19, R6, R8 ;  /* 0x0000000613137224 */ /* 0x004fca00078e0208 */
[----:B---3--:R-:W-:Y:S01]  /*0ae0*/  ISETP.GE.AND P2, PT, R19, R12, PT ;  /* 0x0000000c1300720c */ /* 0x008fe20003f46270 */
[-C--:B----4-:R-:W-:Y:S02]  /*0af0*/  IMAD R9, R10, R23.reuse, RZ ;  /* 0x000000170a097224 */ /* 0x090fe400078e02ff */
[----:B------:R-:W-:-:S10]  /*0b00*/  IMAD R2, R17, R23, R2 ;  /* 0x0000001711027224 */ /* 0x000fd400078e0202 */
[----:B------:R-:W-:Y:S05]  /*0b10*/  @P2 BRA `(.L_x_132) ;  /* 0x00000000003c2947 */ /* 0x000fea0003800000 */
[----:B------:R-:W0:Y:S01]  /*0b20*/  LDC.64 R6, c[0x0][0x3a8] ;  /* 0x0000ea00ff067b82 */ /* 0x000e220000000a00 */
[----:B------:R-:W-:-:S07]  /*0b30*/  ISETP.GE.AND P2, PT, R20, RZ, PT ;  /* 0x000000ff1400720c */ /* 0x000fce0003f46270 */
[----:B------:R-:W1:Y:S01]  /*0b40*/  LDC.64 R4, c[0x0][0x3b0] ;  /* 0x0000ec00ff047b82 */ /* 0x000e620000000a00 */
[----:B0-----:R-:W-:-:S06]  /*0b50*/  IMAD.WIDE R6, R0, 0x4, R6 ;  /* 0x0000000400067825 */ /* 0x001fcc00078e0206 */
[----:B------:R-:W2:Y:S01]  /*0b60*/  LDG.E R7, desc[UR6][R6.64] ;  /* 0x0000000606077981 */ /* 0x000ea2000c1e1900 */
[----:B------:R-:W-:Y:S01]  /*0b70*/  ISETP.GT.U32.AND P0, PT, R16, R21, PT ;  /* 0x000000151000720c */ /* 0x000fe20003f04070 */
[----:B------:R-:W-:Y:S01]  /*0b80*/  IMAD R2, R9, R19, R2 ;  /* 0x0000001309027224 */ /* 0x000fe200078e0202 */
[----:B------:R-:W-:Y:S01]  /*0b90*/  IADD3 R16, PT, PT, R21, -R16, RZ ;  /* 0x8000001015107210 */ /* 0x000fe20007ffe0ff */
[----:B------:R-:W-:-:S03]  /*0ba0*/  IMAD R9, R9, R12, RZ ;  /* 0x0000000c09097224 */ /* 0x000fc600078e02ff */
[----:B------:R-:W-:-:S05]  /*0bb0*/  SEL R21, R16, R21, !P0 ;  /* 0x0000001510157207 */ /* 0x000fca0004000000 */
[----:B------:R-:W-:-:S05]  /*0bc0*/  @!P2 IMAD.MOV R21, RZ, RZ, -R21 ;  /* 0x000000ffff15a224 */ /* 0x000fca00078e0a15 */
[----:B------:R-:W-:-:S05]  /*0bd0*/  SEL R22, R22, R21, !P1 ;  /* 0x0000001516167207 */ /* 0x000fca0004800000 */
[----:B------:R-:W-:-:S04]  /*0be0*/  IMAD R9, R9, R22, R2 ;  /* 0x0000001609097224 */ /* 0x000fc800078e0202 */
[----:B-1----:R-:W-:-:S05]  /*0bf0*/  IMAD.WIDE R4, R9, 0x4, R4 ;  /* 0x0000000409047825 */ /* 0x002fca00078e0204 */
[----:B--2---:R0:W-:Y:S02]  /*0c00*/  STG.E desc[UR6][R4.64], R7 ;  /* 0x0000000704007986 */ /* 0x0041e4000c101906 */
.L_x_132:
[----:B------:R-:W-:Y:S05]  /*0c10*/  BSYNC.RECONVERGENT B0 ;  /* 0x0000000000007941 */ /* 0x000fea0003800200 */
.L_x_131:
[----:B------:R-:W-:-:S05]  /*0c20*/  IMAD.IADD R0, R3, 0x1, R0 ;  /* 0x0000000103007824 */ /* 0x000fca00078e0200 */
[----:B------:R-:W-:-:S13]  /*0c30*/  ISETP.GE.AND P0, PT, R0, UR8, PT ;  /* 0x0000000800007c0c */ /* 0x000fda000bf06270 */
[----:B------:R-:W-:Y:S05]  /*0c40*/  @!P0 BRA `(.L_x_133) ;  /* 0xfffffff4002c8947 */ /* 0x000fea000383ffff */
[----:B------:R-:W-:Y:S05]  /*0c50*/  EXIT ;  /* 0x000000000000794d */ /* 0x000fea0003800000 */
.L_x_130:
[----:B------:R-:W0:Y:S01]  /*0c60*/  LDC R2, c[0x0][0x39c] ;  /* 0x0000e700ff027b82 */ /* 0x000e220000000800 */
[----:B------:R-:W1:Y:S01]  /*0c70*/  LDCU UR8, c[0x0][0x398] ;  /* 0x00007300ff0877ac */ /* 0x000e620008000800 */
[----:B------:R-:W2:Y:S06]  /*0c80*/  LDCU.64 UR4, c[0x0][0x3a8] ;  /* 0x00007500ff0477ac */ /* 0x000eac0008000a00 */
[----:B------:R-:W3:Y:S08]  /*0c90*/  LDC.64 R10, c[0x0][0x380] ;  /* 0x0000e000ff0a7b82 */ /* 0x000ef00000000a00 */
[----:B------:R-:W4:Y:S02]  /*0ca0*/  LDC.64 R8, c[0x0][0x3b0] ;  /* 0x0000ec00ff087b82 */ /* 0x000f240000000a00 */
.L_x_136:
[----:B---3--:R-:W3:Y:S04]  /*0cb0*/  LDG.E R21, desc[UR6][R10.64+0xc] ;  /* 0x00000c060a157981 */ /* 0x008ee8000c1e1900 */
[----:B------:R-:W5:Y:S04]  /*0cc0*/  LDG.E R18, desc[UR6][R10.64+0x8] ;  /* 0x000008060a127981 */ /* 0x000f68000c1e1900 */
[----:B------:R-:W2:Y:S01]  /*0cd0*/  LDG.E R15, desc[UR6][R10.64+0x4] ;  /* 0x000004060a0f7981 */ /* 0x000ea2000c1e1900 */
[----:B------:R-:W1:Y:S03]  /*0ce0*/  LDC.64 R6, c[0x0][0x390] ;  /* 0x0000e400ff067b82 */ /* 0x000e660000000a00 */
[----:B-1----:R-:W4:Y:S05]  /*0cf0*/  LDG.E R14, desc[UR6][R6.64+0x4] ;  /* 0x00000406060e7981 */ /* 0x002f2a000c1e1900 */
[----:B0-----:R-:W1:Y:S01]  /*0d00*/  LDC.64 R4, c[0x0][0x388] ;  /* 0x0000e200ff047b82 */ /* 0x001e620000000a00 */
[----:B------:R-:W-:-:S02]  /*0d10*/  IABS R22, R0 ;  /* 0x0000000000167213 */ /* 0x000fc40000000000 */
[-C--:B---3--:R-:W-:Y:S02]  /*0d20*/  IABS R17, R21.reuse ;  /* 0x0000001500117213 */ /* 0x088fe40000000000 */
[----:B------:R-:W-:Y:S02]  /*0d30*/  IABS R24, R21 ;  /* 0x0000001500187213 */ /* 0x000fe40000000000 */
[----:B------:R-:W3:Y:S01]  /*0d40*/  I2F.RP R16, R17 ;  /* 0x0000001100107306 */ /* 0x000ee20000209400 */
[----:B-----5:R-:W-:-:S07]  /*0d50*/  IABS R19, R18 ;  /* 0x0000001200137213 */ /* 0x020fce0000000000 */
[----:B---3--:R-:W3:Y:S02]  /*0d60*/  MUFU.RCP R16, R16 ;  /* 0x0000001000107308 */ /* 0x008ee40000001000 */
[----:B---3--:R-:W-:Y:S02]  /*0d70*/  VIADD R12, R16, 0xffffffe ;  /* 0x0ffffffe100c7836 */ /* 0x008fe40000000000 */
[----:B-1----:R-:W3:Y:S04]  /*0d80*/  LDG.E R16, desc[UR6][R4.64+0x4] ;  /* 0x0000040604107981 */ /* 0x002ee8000c1e1900 */
[----:B------:R1:W5:Y:S02]  /*0d90*/  F2I.FTZ.U32.TRUNC.NTZ R13, R12 ;  /* 0x0000000c000d7305 */ /* 0x000364000021f000 */
[----:B-1----:R-:W-:Y:S01]  /*0da0*/  IMAD.MOV.U32 R12, RZ, RZ, RZ ;  /* 0x000000ffff0c7224 */ /* 0x002fe200078e00ff */
[----:B-----5:R-:W-:-:S05]  /*0db0*/  IADD3 R20, PT, PT, RZ, -R13, RZ ;  /* 0x8000000dff147210 */ /* 0x020fca0007ffe0ff */
[----:B------:R-:W-:Y:S02]  /*0dc0*/  IMAD R23, R20, R17, RZ ;  /* 0x0000001114177224 */ /* 0x000fe400078e02ff */
[----:B------:R-:W-:Y:S02]  /*0dd0*/  IMAD.MOV.U32 R20, RZ, RZ, R22 ;  /* 0x000000ffff147224 */ /* 0x000fe400078e0016 */
[----:B------:R-:W-:Y:S01]  /*0de0*/  IMAD.HI.U32 R13, R13, R23, R12 ;  /* 0x000000170d0d7227 */ /* 0x000fe200078e000c */
[----:B------:R-:W1:Y:S03]  /*0df0*/  I2F.RP R22, R19 ;  /* 0x0000001300167306 */ /* 0x000e660000209400 */
[----:B------:R-:W-:Y:S02]  /*0e00*/  IMAD.MOV R23, RZ, RZ, -R24 ;  /* 0x000000ffff177224 */ /* 0x000fe400078e0a18 */
[----:B------:R-:W-:-:S04]  /*0e10*/  IMAD.HI.U32 R12, R13, R20, RZ ;  /* 0x000000140d0c7227 */ /* 0x000fc800078e00ff */
[----:B------:R-:W-:-:S05]  /*0e20*/  IMAD R20, R12, R23, R20 ;  /* 0x000000170c147224 */ /* 0x000fca00078e0214 */
[----:B------:R-:W-:Y:S01]  /*0e30*/  ISETP.GT.U32.AND P1, PT, R17, R20, PT ;  /* 0x000000141100720c */ /* 0x000fe20003f24070 */
[----:B-1----:R-:W1:-:S12]  /*0e40*/  MUFU.RCP R22, R22 ;  /* 0x0000001600167308 */ /* 0x002e580000001000 */
[----:B------:R-:W-:-:S04]  /*0e50*/  @!P1 IADD3 R20, PT, PT, R20, -R17, RZ ;  /* 0x8000001114149210 */ /* 0x000fc80007ffe0ff */
[----:B------:R-:W-:Y:S01]  /*0e60*/  ISETP.GE.U32.AND P0, PT, R20, R17, PT ;  /* 0x000000111400720c */ /* 0x000fe20003f06070 */
[----:B-1----:R-:W-:Y:S01]  /*0e70*/  VIADD R13, R22, 0xffffffe ;  /* 0x0ffffffe160d7836 */ /* 0x002fe20000000000 */
[----:B------:R-:W-:Y:S01]  /*0e80*/  LOP3.LUT R17, R0, R21, RZ, 0x3c, !PT ;  /* 0x0000001500117212 */ /* 0x000fe200078e3cff */
[----:B------:R-:W-:-:S04]  /*0e90*/  @!P1 VIADD R12, R12, 0x1 ;  /* 0x000000010c0c9836 */ /* 0x000fc80000000000 */
[----:B------:R-:W1:Y:S01]  /*0ea0*/  F2I.FTZ.U32.TRUNC.NTZ R13, R13 ;  /* 0x0000000d000d7305 */ /* 0x000e62000021f000 */
[----:B------:R-:W-:Y:S02]  /*0eb0*/  ISETP.GE.AND P2, PT, R17, RZ, PT ;  /* 0x000000ff1100720c */ /* 0x000fe40003f46270 */
[----:B------:R-:W-:-:S03]  /*0ec0*/  ISETP.NE.AND P1, PT, R21, RZ, PT ;  /* 0x000000ff1500720c */ /* 0x000fc60003f25270 */
[----:B------:R-:W-:Y:S01]  /*0ed0*/  @P0 VIADD R12, R12, 0x1 ;  /* 0x000000010c0c0836 */ /* 0x000fe20000000000 */
[----:B--2---:R-:W-:-:S04]  /*0ee0*/  IABS R22, R15 ;  /* 0x0000000f00167213 */ /* 0x004fc80000000000 */
[----:B------:R-:W-:Y:S01]  /*0ef0*/  MOV R17, R12 ;  /* 0x0000000c00117202 */ /* 0x000fe20000000f00 */
[----:B------:R-:W2:Y:S01]  /*0f00*/  I2F.RP R20, R22 ;  /* 0x0000001600147306 */ /* 0x000ea20000209400 */
[----:B-1----:R-:W-:-:S03]  /*0f10*/  IMAD.MOV R12, RZ, RZ, -R13 ;  /* 0x000000ffff0c7224 */ /* 0x002fc600078e0a0d */
[----:B------:R-:W-:Y:S01]  /*0f20*/  @!P2 IMAD.MOV R17, RZ, RZ, -R17 ;  /* 0x000000ffff11a224 */ /* 0x000fe200078e0a11 */
[----:B------:R-:W-:Y:S01]  /*0f30*/  @!P1 LOP3.LUT R17, RZ, R21, RZ, 0x33, !PT ;  /* 0x00000015ff119212 */ /* 0x000fe200078e33ff */
[----:B------:R-:W-:Y:S02]  /*0f40*/  IMAD R21, R12, R19, RZ ;  /* 0x000000130c157224 */ /* 0x000fe400078e02ff */
[----:B------:R-:W-:Y:S01]  /*0f50*/  IMAD.MOV.U32 R12, RZ, RZ, RZ ;  /* 0x000000ffff0c7224 */ /* 0x000fe200078e00ff */
[----:B------:R-:W-:Y:S02]  /*0f60*/  IABS R23, R17 ;  /* 0x0000001100177213 */ /* 0x000fe40000000000 */
[----:B------:R-:W-:Y:S01]  /*0f70*/  IABS R24, R18 ;  /* 0x0000001200187213 */ /* 0x000fe20000000000 */
[----:B------:R-:W-:-:S04]  /*0f80*/  IMAD.HI.U32 R12, R13, R21, R12 ;  /* 0x000000150d0c7227 */ /* 0x000fc800078e000c */
[----:B------:R-:W-:Y:S01]  /*0f90*/  IMAD.MOV.U32 R13, RZ, RZ, R23 ;  /* 0x000000ffff0d7224 */ /* 0x000fe200078e0017 */
[----:B------:R-:W-:-:S03]  /*0fa0*/  IADD3 R24, PT, PT, RZ, -R24, RZ ;  /* 0x80000018ff187210 */ /* 0x000fc60007ffe0ff */
[----:B------:R-:W-:Y:S01]  /*0fb0*/  IMAD.HI.U32 R12, R12, R13, RZ ;  /* 0x0000000d0c0c7227 */ /* 0x000fe200078e00ff */
[----:B--2---:R-:W1:Y:S03]  /*0fc0*/  MUFU.RCP R20, R20 ;  /* 0x0000001400147308 */ /* 0x004e660000001000 */
[----:B------:R-:W-:-:S05]  /*0fd0*/  IMAD R24, R12, R24, R13 ;  /* 0x000000180c187224 */ /* 0x000fca00078e020d */
[----:B------:R-:W-:Y:S01]  /*0fe0*/  ISETP.GT.U32.AND P1, PT, R19, R24, PT ;  /* 0x000000181300720c */ /* 0x000fe20003f24070 */
[----:B-1----:R-:W-:-:S12]  /*0ff0*/  VIADD R13, R20, 0xffffffe ;  /* 0x0ffffffe140d7836 */ /* 0x002fd80000000000 */
[----:B------:R-:W-:Y:S01]  /*1000*/  @!P1 IMAD.IADD R24, R24, 0x1, -R19 ;  /* 0x0000000118189824 */ /* 0x000fe200078e0a13 */
[----:B------:R-:W1:Y:S04]  /*1010*/  F2I.FTZ.U32.TRUNC.NTZ R13, R13 ;  /* 0x0000000d000d7305 */ /* 0x000e68000021f000 */
[----:B------:R-:W-:Y:S02]  /*1020*/  ISETP.GE.U32.AND P0, PT, R24, R19, PT ;  /* 0x000000131800720c */ /* 0x000fe40003f06070 */
[----:B------:R-:W-:Y:S02]  /*1030*/  LOP3.LUT R19, R17, R18, RZ, 0x3c, !PT ;  /* 0x0000001211137212 */ /* 0x000fe400078e3cff */
[----:B------:R-:W-:Y:S02]  /*1040*/  @!P1 IADD3 R12, PT, PT, R12, 0x1, RZ ;  /* 0x000000010c0c9810 */ /* 0x000fe40007ffe0ff */
[----:B------:R-:W-:-:S02]  /*1050*/  ISETP.GE.AND P2, PT, R19, RZ, PT ;  /* 0x000000ff1300720c */ /* 0x000fc40003f46270 */
[----:B------:R-:W-:Y:S01]  /*1060*/  ISETP.NE.AND P1, PT, R18, RZ, PT ;  /* 0x000000ff1200720c */ /* 0x000fe20003f25270 */
[----:B-1----:R-:W-:-:S04]  /*1070*/  IMAD.MOV R19, RZ, RZ, -R13 ;  /* 0x000000ffff137224 */ /* 0x002fc800078e0a0d */
[----:B------:R-:W-:Y:S02]  /*1080*/  @P0 VIADD R12, R12, 0x1 ;  /* 0x000000010c0c0836 */ /* 0x000fe40000000000 */
[----:B------:R-:W-:Y:S02]  /*1090*/  IMAD R19, R19, R22, RZ ;  /* 0x0000001613137224 */ /* 0x000fe400078e02ff */
[----:B------:R-:W-:Y:S01]  /*10a0*/  IMAD.MOV.U32 R20, RZ, RZ, R12 ;  /* 0x000000ffff147224 */ /* 0x000fe200078e000c */
[----:B0-----:R-:W-:Y:S01]  /*10b0*/  IABS R23, R2 ;  /* 0x0000000200177213 */ /* 0x001fe20000000000 */
[----:B------:R-:W-:-:S03]  /*10c0*/  IMAD.MOV.U32 R12, RZ, RZ, RZ ;  /* 0x000000ffff0c7224 */ /* 0x000fc600078e00ff */
[----:B------:R-:W-:Y:S01]  /*10d0*/  @!P2 IADD3 R20, PT, PT, -R20, RZ, RZ ;  /* 0x000000ff1414a210 */ /* 0x000fe20007ffe1ff */
[----:B------:R-:W-:Y:S01]  /*10e0*/  IMAD.HI.U32 R12, R13, R19, R12 ;  /* 0x000000130d0c7227 */ /* 0x000fe200078e000c */
[----:B------:R-:W-:Y:S01]  /*10f0*/  @!P1 LOP3.LUT R20, RZ, R18, RZ, 0x33, !PT ;  /* 0x00000012ff149212 */ /* 0x000fe200078e33ff */
[----:B------:R-:W0:Y:S01]  /*1100*/  I2F.RP R19, R23 ;  /* 0x0000001700137306 */ /* 0x000e220000209400 */
[----:B------:R-:W-:Y:S02]  /*1110*/  IABS R21, R15 ;  /* 0x0000000f00157213 */ /* 0x000fe40000000000 */
[----:B------:R-:W-:-:S03]  /*1120*/  IABS R13, R20 ;  /* 0x00000014000d7213 */ /* 0x000fc60000000000 */
        /* <DEDUP_REMOVED lines=12> */
[----:B------:R-:W-:Y:S02]  /*11f0*/  ISETP.NE.AND P1, PT, R15, RZ, PT ;  /* 0x000000ff0f00720c */ /* 0x000fe40003f25270 */
[----:B----4-:R-:W-:-:S06]  /*1200*/  IABS R19, R14 ;  /* 0x0000000e00137213 */ /* 0x010fcc0000000000 */
[----:B------:R-:W-:Y:S02]  /*1210*/  @P0 VIADD R21, R21, 0x1 ;  /* 0x0000000115150836 */ /* 0x000fe40000000000 */
[----:B0-----:R-:W-:-:S03]  /*1220*/  IMAD.MOV R12, RZ, RZ, -R13 ;  /* 0x000000ffff0c7224 */ /* 0x001fc600078e0a0d */
[----:B------:R-:W-:Y:S01]  /*1230*/  @!P2 IADD3 R21, PT, PT, -R21, RZ, RZ ;  /* 0x000000ff1515a210 */ /* 0x000fe20007ffe1ff */
[----:B------:R-:W-:Y:S01]  /*1240*/  IMAD R25, R12, R23, RZ ;  /* 0x000000170c197224 */ /* 0x000fe200078e02ff */
[----:B------:R-:W-:Y:S01]  /*1250*/  @!P1 LOP3.LUT R21, RZ, R15, RZ, 0x33, !PT ;  /* 0x0000000fff159212 */ /* 0x000fe200078e33ff */
[----:B------:R-:W-:Y:S01]  /*1260*/  IMAD.MOV.U32 R12, RZ, RZ, RZ ;  /* 0x000000ffff0c7224 */ /* 0x000fe200078e00ff */
[----:B------:R-:W0:Y:S02]  /*1270*/  I2F.RP R24, R19 ;  /* 0x0000001300187306 */ /* 0x000e240000209400 */
[----:B------:R-:W-:Y:S01]  /*1280*/  IABS R22, R21 ;  /* 0x0000001500167213 */ /* 0x000fe20000000000 */
[----:B------:R-:W-:-:S06]  /*1290*/  IMAD.HI.U32 R25, R13, R25, R12 ;  /* 0x000000190d197227 */ /* 0x000fcc00078e000c */
[----:B------:R-:W-:-:S04]  /*12a0*/  IMAD.HI.U32 R12, R25, R22, RZ ;  /* 0x00000016190c7227 */ /* 0x000fc800078e00ff */
[----:B------:R-:W-:Y:S01]  /*12b0*/  IMAD.MOV R13, RZ, RZ, -R12 ;  /* 0x000000ffff0d7224 */ /* 0x000fe200078e0a0c */
[----:B0-----:R-:W0:Y:S03]  /*12c0*/  MUFU.RCP R24, R24 ;  /* 0x0000001800187308 */ /* 0x001e260000001000 */
[----:B------:R-:W-:-:S05]  /*12d0*/  IMAD R22, R23, R13, R22 ;  /* 0x0000000d17167224 */ /* 0x000fca00078e0216 */
[----:B------:R-:W-:Y:S01]  /*12e0*/  ISETP.GT.U32.AND P1, PT, R23, R22, PT ;  /* 0x000000161700720c */ /* 0x000fe20003f24070 */
[----:B0-----:R-:W-:-:S12]  /*12f0*/  VIADD R13, R24, 0xffffffe ;  /* 0x0ffffffe180d7836 */ /* 0x001fd80000000000 */
[-C--:B------:R-:W-:Y:S01]  /*1300*/  @!P1 IADD3 R22, PT, PT, R22, -R23.reuse, RZ ;  /* 0x8000001716169210 */ /* 0x080fe20007ffe0ff */
[----:B------:R-:W0:Y:S03]  /*1310*/  F2I.FTZ.U32.TRUNC.NTZ R13, R13 ;  /* 0x0000000d000d7305 */ /* 0x000e26000021f000 */
[----:B------:R-:W-:Y:S02]  /*1320*/  ISETP.GE.U32.AND P0, PT, R22, R23, PT ;  /* 0x000000171600720c */ /* 0x000fe40003f06070 */
[----:B------:R-:W-:Y:S01]  /*1330*/  LOP3.LUT R22, R21, R2, RZ, 0x3c, !PT ;  /* 0x0000000215167212 */ /* 0x000fe200078e3cff */
[----:B------:R-:W-:Y:S01]  /*1340*/  @!P1 VIADD R12, R12, 0x1 ;  /* 0x000000010c0c9836 */ /* 0x000fe20000000000 */
[----:B------:R-:W-:Y:S02]  /*1350*/  ISETP.NE.AND P1, PT, R2, RZ, PT ;  /* 0x000000ff0200720c */ /* 0x000fe40003f25270 */
[----:B------:R-:W-:-:S07]  /*1360*/  ISETP.GE.AND P2, PT, R22, RZ, PT ;  /* 0x000000ff1600720c */ /* 0x000fce0003f46270 */
[----:B------:R-:W-:Y:S02]  /*1370*/  @P0 VIADD R12, R12, 0x1 ;  /* 0x000000010c0c0836 */ /* 0x000fe40000000000 */
[----:B0-----:R-:W-:-:S03]  /*1380*/  IMAD.MOV R22, RZ, RZ, -R13 ;  /* 0x000000ffff167224 */ /* 0x001fc600078e0a0d */
[----:B------:R-:W-:Y:S01]  /*1390*/  MOV R23, R12 ;  /* 0x0000000c00177202 */ /* 0x000fe20000000f00 */
[----:B------:R-:W-:-:S04]  /*13a0*/  IMAD.MOV.U32 R12, RZ, RZ, R22 ;  /* 0x000000ffff0c7224 */ /* 0x000fc800078e0016 */
[----:B------:R-:W-:Y:S02]  /*13b0*/  IMAD R25, R12, R19, RZ ;  /* 0x000000130c197224 */ /* 0x000fe400078e02ff */
[----:B------:R-:W-:Y:S01]  /*13c0*/  @!P2 IMAD.MOV R23, RZ, RZ, -R23 ;  /* 0x000000ffff17a224 */ /* 0x000fe200078e0a17 */
[----:B------:R-:W-:Y:S01]  /*13d0*/  @!P1 LOP3.LUT R23, RZ, R2, RZ, 0x33, !PT ;  /* 0x00000002ff179212 */ /* 0x000fe200078e33ff */
[----:B------:R-:W-:Y:S01]  /*13e0*/  IMAD.MOV.U32 R12, RZ, RZ, RZ ;  /* 0x000000ffff0c7224 */ /* 0x000fe200078e00ff */
[----:B------:R-:W-:-:S03]  /*13f0*/  IABS R22, R14 ;  /* 0x0000000e00167213 */ /* 0x000fc60000000000 */
[----:B------:R-:W-:Y:S01]  /*1400*/  IMAD.HI.U32 R12, R13, R25, R12 ;  /* 0x000000190d0c7227 */ /* 0x000fe200078e000c */
[----:B------:R-:W-:Y:S02]  /*1410*/  IABS R13, R23 ;  /* 0x00000017000d7213 */ /* 0x000fe40000000000 */
[----:B------:R-:W-:-:S03]  /*1420*/  IADD3 R22, PT, PT, RZ, -R22, RZ ;  /* 0x80000016ff167210 */ /* 0x000fc60007ffe0ff */
[----:B------:R-:W-:-:S04]  /*1430*/  IMAD.HI.U32 R24, R12, R13, RZ ;  /* 0x0000000d0c187227 */ /* 0x000fc800078e00ff */
[----:B------:R-:W-:-:S05]  /*1440*/  IMAD R22, R24, R22, R13 ;  /* 0x0000001618167224 */ /* 0x000fca00078e020d */
[----:B------:R-:W-:Y:S02]  /*1450*/  ISETP.GT.U32.AND P0, PT, R19, R22, PT ;  /* 0x000000161300720c */ /* 0x000fe40003f04070 */
[----:B------:R-:W-:-:S11]  /*1460*/  ISETP.GE.AND P2, PT, R23, RZ, PT ;  /* 0x000000ff1700720c */ /* 0x000fd60003f46270 */
[----:B------:R-:W-:-:S04]  /*1470*/  @!P0 IMAD.IADD R22, R22, 0x1, -R19 ;  /* 0x0000000116168824 */ /* 0x000fc800078e0a13 */
[----:B------:R-:W-:Y:S01]  /*1480*/  IMAD.IADD R13, R22, 0x1, -R19 ;  /* 0x00000001160d7824 */ /* 0x000fe200078e0a13 */
[----:B------:R-:W-:-:S04]  /*1490*/  ISETP.GT.U32.AND P1, PT, R19, R22, PT ;  /* 0x000000161300720c */ /* 0x000fc80003f24070 */
[----:B------:R-:W-:Y:S01]  /*14a0*/  SEL R12, R13, R22, !P1 ;  /* 0x000000160d0c7207 */ /* 0x000fe20004800000 */
[----:B------:R-:W-:Y:S01]  /*14b0*/  IMAD.MOV R13, RZ, RZ, -R20 ;  /* 0x000000ffff0d7224 */ /* 0x000fe200078e0a14 */
[----:B------:R-:W-:Y:S02]  /*14c0*/  ISETP.NE.AND P1, PT, R14, RZ, PT ;  /* 0x000000ff0e00720c */ /* 0x000fe40003f25270 */
[----:B------:R-:W-:Y:S02]  /*14d0*/  @!P2 IADD3 R12, PT, PT, -R12, RZ, RZ ;  /* 0x000000ff0c0ca210 */ /* 0x000fe40007ffe1ff */
[----:B------:R-:W-:Y:S01]  /*14e0*/  LOP3.LUT R25, RZ, R14, RZ, 0x33, !PT ;  /* 0x0000000eff197212 */ /* 0x000fe200078e33ff */
[----:B------:R-:W-:-:S03]  /*14f0*/  IMAD R17, R18, R13, R17 ;  /* 0x0000000d12117224 */ /* 0x000fc600078e0211 */
[----:B------:R-:W-:-:S05]  /*1500*/  SEL R13, R25, R12, !P1 ;  /* 0x0000000c190d7207 */ /* 0x000fca0004800000 */
[----:B------:R-:W-:-:S05]  /*1510*/  IMAD R13, R17, R14, R13 ;  /* 0x0000000e110d7224 */ /* 0x000fca00078e020d */
[----:B---3--:R-:W-:Y:S01]  /*1520*/  ISETP.GE.AND P2, PT, R13, R16, PT ;  /* 0x000000100d00720c */ /* 0x008fe20003f46270 */
[----:B------:R-:W-:Y:S01]  /*1530*/  IMAD.MOV R21, RZ, RZ, -R21 ;  /* 0x000000ffff157224 */ /* 0x000fe200078e0a15 */
[----:B------:R-:W-:Y:S01]  /*1540*/  SHF.R.S32.HI R17, RZ, 0x1f, R0 ;  /* 0x0000001fff117819 */ /* 0x000fe20000011400 */
[----:B------:R-:W-:Y:S01]  /*1550*/  BSSY.RECONVERGENT B0, `(.L_x_134) ;  /* 0x0000014000007945 */ /* 0x000fe20003800200 */
[C---:B------:R-:W-:Y:S01]  /*1560*/  LEA R12, P3, R0.reuse, UR4, 0x2 ;  /* 0x00000004000c7c11 */ /* 0x040fe2000f8610ff */
[----:B------:R-:W-:Y:S02]  /*1570*/  IMAD R21, R15, R21, R20 ;  /* 0x000000150f157224 */ /* 0x000fe400078e0214 */
[----:B------:R-:W-:Y:S01]  /*1580*/  IMAD.MOV.U32 R15, RZ, RZ, RZ ;  /* 0x000000ffff0f7224 */ /* 0x000fe200078e00ff */
[----:B------:R-:W-:-:S05]  /*1590*/  LEA.HI.X R13, R0, UR5, R17, 0x2, P3 ;  /* 0x00000005000d7c11 */ /* 0x000fca00098f1411 */
[----:B------:R-:W-:Y:S05]  /*15a0*/  @P2 BRA `(.L_x_135) ;  /* 0x0000000000382947 */ /* 0x000fea0003800000 */
[----:B------:R-:W2:Y:S04]  /*15b0*/  LDG.E R7, desc[UR6][R6.64] ;  /* 0x0000000606077981 */ /* 0x000ea8000c1e1900 */
[----:B------:R-:W3:Y:S01]  /*15c0*/  LDG.E R5, desc[UR6][R4.64] ;  /* 0x0000000604057981 */ /* 0x000ee2000c1e1900 */
[----:B------:R-:W-:Y:S01]  /*15d0*/  ISETP.GE.U32.AND P2, PT, R22, R19, PT ;  /* 0x000000131600720c */ /* 0x000fe20003f46070 */
[----:B------:R-:W-:Y:S01]  /*15e0*/  @!P0 VIADD R24, R24, 0x1 ;  /* 0x0000000118188836 */ /* 0x000fe20000000000 */
[----:B------:R-:W-:-:S04]  /*15f0*/  LOP3.LUT R14, R23, R14, RZ, 0x3c, !PT ;  /* 0x0000000e170e7212 */ /* 0x000fc800078e3cff */
[----:B------:R-:W-:-:S07]  /*1600*/  ISETP.GE.AND P3, PT, R14, RZ, PT ;  /* 0x000000ff0e00720c */ /* 0x000fce0003f66270 */
[----:B------:R-:W-:-:S06]  /*1610*/  @P2 IADD3 R24, PT, PT, R24, 0x1, RZ ;  /* 0x0000000118182810 */ /* 0x000fcc0007ffe0ff */
[----:B------:R-:W-:-:S05]  /*1620*/  @!P3 IMAD.MOV R24, RZ, RZ, -R24 ;  /* 0x000000ffff18b224 */ /* 0x000fca00078e0a18 */
[----:B------:R-:W-:-:S05]  /*1630*/  SEL R24, R25, R24, !P1 ;  /* 0x0000001819187207 */ /* 0x000fca0004800000 */
[----:B--2---:R-:W-:-:S05]  /*1640*/  IMAD R24, R21, R7, R24 ;  /* 0x0000000715187224 */ /* 0x004fca00078e0218 */
[----:B---3--:R-:W-:-:S13]  /*1650*/  ISETP.GE.AND P0, PT, R24, R5, PT ;  /* 0x000000051800720c */ /* 0x008fda0003f06270 */
[----:B------:R-:W-:Y:S05]  /*1660*/  @P0 BRA `(.L_x_135) ;  /* 0x0000000000080947 */ /* 0x000fea0003800000 */
[----:B------:R-:W-:-:S05]  /*1670*/  IMAD.WIDE R4, R0, 0x4, R8 ;  /* 0x0000000400047825 */ /* 0x000fca00078e0208 */
[----:B------:R0:W5:Y:S02]  /*1680*/  LDG.E R15, desc[UR6][R4.64] ;  /* 0x00000006040f7981 */ /* 0x000164000c1e1900 */
.L_x_135:
[----:B------:R-:W-:Y:S05]  /*1690*/  BSYNC.RECONVERGENT B0 ;  /* 0x0000000000007941 */ /* 0x000fea0003800200 */
.L_x_134:
[----:B-----5:R1:W-:Y:S01]  /*16a0*/  STG.E desc[UR6][R12.64], R15 ;  /* 0x0000000f0c007986 */ /* 0x0203e2000c101906 */
[----:B------:R-:W-:-:S05]  /*16b0*/  IMAD.IADD R0, R3, 0x1, R0 ;  /* 0x0000000103007824 */ /* 0x000fca00078e0200 */
[----:B------:R-:W-:-:S13]  /*16c0*/  ISETP.GE.AND P0, PT, R0, UR8, PT ;  /* 0x0000000800007c0c */ /* 0x000fda000bf06270 */
[----:B-1----:R-:W-:Y:S05]  /*16d0*/  @!P0 BRA `(.L_x_136) ;  /* 0xfffffff400748947 */ /* 0x002fea000383ffff */
[----:B------:R-:W-:Y:S05]  /*16e0*/  EXIT ;  /* 0x000000000000794d */ /* 0x000fea0003800000 */
.L_x_137:
        /* <DEDUP_REMOVED lines=9> */
.L_x_170:


//--------------------- .text.Transpose           --------------------------
	.section	.text.Transpose,"ax",@progbits
	.align	128
        .global         Transpose
        .type           Transpose,@function
        .size           Transpose,(.L_x_171 - Transpose)
        .other          Transpose,@"STO_CUDA_ENTRY STV_DEFAULT"
Transpose:
.text.Transpose:
        /* <DEDUP_REMOVED lines=8> */
[----:B------:R-:W0:Y:S01]  /*0080*/  LDCU UR4, c[0x0][0x398] ;  /* 0x00007300ff0477ac */ /* 0x000e220008000800 */
[----:B------:R-:W1:Y:S01]  /*0090*/  LDCU UR5, c[0x0][0x370] ;  /* 0x00006e00ff0577ac */ /* 0x000e620008000800 */
[----:B------:R-:W2:Y:S01]  /*00a0*/  LDCU.64 UR14, c[0x0][0x358] ;  /* 0x00006b00ff0e77ac */ /* 0x000ea20008000a00 */
[----:B0-----:R-:W-:Y:S01]  /*00b0*/  UISETP.GT.AND UP0, UPT, UR4, URZ, UPT ;  /* 0x000000ff0400728c */ /* 0x001fe2000bf04270 */
[----:B-1----:R-:W-:-:S08]  /*00c0*/  IMAD R3, R3, UR5, RZ ;  /* 0x0000000503037c24 */ /* 0x002fd0000f8e02ff */
[----:B--2---:R-:W-:Y:S05]  /*00d0*/  BRA.U UP0, `(.L_x_138) ;  /* 0x0000000100247547 */ /* 0x004fea000b800000 */
[----:B------:R-:W0:Y:S08]  /*00e0*/  LDC.64 R4, c[0x0][0x388] ;  /* 0x0000e200ff047b82 */ /* 0x000e300000000a00 */
[----:B------:R-:W1:Y:S01]  /*00f0*/  LDC.64 R6, c[0x0][0x3a0] ;  /* 0x0000e800ff067b82 */ /* 0x000e620000000a00 */
[----:B0-----:R0:W5:Y:S02]  /*0100*/  LDG.E R9, desc[UR14][R4.64] ;  /* 0x0000000e04097981 */ /* 0x001164000c1e1900 */
.L_x_139:
[----:B01----:R-:W-:-:S04]  /*0110*/  IMAD.WIDE R4, R0, 0x4, R6 ;  /* 0x0000000400047825 */ /* 0x003fc800078e0206 */
[----:B------:R-:W-:Y:S01]  /*0120*/  IMAD.IADD R0, R3, 0x1, R0 ;  /* 0x0000000103007824 */ /* 0x000fe200078e0200 */
[----:B-----5:R2:W-:Y:S04]  /*0130*/  STG.E desc[UR14][R4.64], R9 ;  /* 0x0000000904007986 */ /* 0x0205e8000c10190e */
[----:B------:R-:W-:-:S13]  /*0140*/  ISETP.GE.AND P0, PT, R0, UR6, PT ;  /* 0x0000000600007c0c */ /* 0x000fda000bf06270 */
[----:B--2---:R-:W-:Y:S05]  /*0150*/  @!P0 BRA `(.L_x_139) ;  /* 0xfffffffc00ec8947 */ /* 0x004fea000383ffff */
[----:B------:R-:W-:Y:S05]  /*0160*/  EXIT ;  /* 0x000000000000794d */ /* 0x000fea0003800000 */
.L_x_138:
[----:B------:R-:W-:Y:S02]  /*0170*/  ULOP3.LUT UR12, UR4, 0x7ffffff8, URZ, 0xc0, !UPT ;  /* 0x7ffffff8040c7892 */ /* 0x000fe4000f8ec0ff */
[----:B------:R-:W-:Y:S02]  /*0180*/  USHF.L.U32 UR13, UR4, 0x1, URZ ;  /* 0x00000001040d7899 */ /* 0x000fe400080006ff */
[----:B------:R-:W-:Y:S02]  /*0190*/  ULOP3.LUT UR10, UR4, 0x7, URZ, 0xc0, !UPT ;  /* 0x00000007040a7892 */ /* 0x000fe4000f8ec0ff */
[----:B------:R-:W-:Y:S02]  /*01a0*/  ULOP3.LUT UR11, UR4, 0x3, URZ, 0xc0, !UPT ;  /* 0x00000003040b7892 */ /* 0x000fe4000f8ec0ff */
[----:B------:R-:W-:Y:S02]  /*01b0*/  USHF.R.S32.HI UR4, URZ, 0x1f, UR4 ;  /* 0x0000001fff047899 */ /* 0x000fe40008011404 */
[----:B------:R-:W-:-:S02]  /*01c0*/  UIADD3 UR17, UPT, UPT, -UR12, URZ, URZ ;  /* 0x000000ff0c117290 */ /* 0x000fc4000fffe1ff */
[----:B------:R-:W-:-:S12]  /*01d0*/  USHF.R.S32.HI UR16, URZ, 0x1f, UR13 ;  /* 0x0000001fff107899 */ /* 0x000fd8000801140d */
.L_x_145:
[----:B0-----:R-:W0:Y:S01]  /*01e0*/  LDCU UR6, c[0x0][0x398] ;  /* 0x00007300ff0677ac */ /* 0x001e220008000800 */
[----:B------:R-:W-:Y:S01]  /*01f0*/  IMAD.MOV.U32 R4, RZ, RZ, RZ ;  /* 0x000000ffff047224 */ /* 0x000fe200078e00ff */
[----:B------:R-:W-:Y:S01]  /*0200*/  MOV R5, R0 ;  /* 0x0000000000057202 */ /* 0x000fe20000000f00 */
[----:B------:R-:W-:Y:S01]  /*0210*/  IMAD.MOV.U32 R6, RZ, RZ, RZ ;  /* 0x000000ffff067224 */ /* 0x000fe200078e00ff */
[----:B0-----:R-:W-:-:S09]  /*0220*/  UISETP.GE.U32.AND UP0, UPT, UR6, 0x8, UPT ;  /* 0x000000080600788c */ /* 0x001fd2000bf06070 */
[----:B------:R-:W-:Y:S05]  /*0230*/  BRA.U !UP0, `(.L_x_140) ;  /* 0x0000001108507547 */ /* 0x000fea000b800000 */
[----:B------:R-:W0:Y:S01]  /*0240*/  LDCU.64 UR8, c[0x0][0x390] ;  /* 0x00007200ff0877ac */ /* 0x000e220008000a00 */
[----:B------:R-:W1:Y:S01]  /*0250*/  LDC.64 R14, c[0x0][0x390] ;  /* 0x0000e400ff0e7b82 */ /* 0x000e620000000a00 */
[----:B------:R-:W-:Y:S01]  /*0260*/  IMAD.MOV.U32 R6, RZ, RZ, RZ ;  /* 0x000000ffff067224 */ /* 0x000fe200078e00ff */
[----:B------:R-:W-:Y:S01]  /*0270*/  MOV R4, UR17 ;  /* 0x0000001100047c02 */ /* 0x000fe20008000f00 */
[----:B------:R-:W-:Y:S01]  /*0280*/  IMAD.MOV.U32 R5, RZ, RZ, R0 ;  /* 0x000000ffff057224 */ /* 0x000fe200078e0000 */
[----:B0-----:R-:W-:Y:S02]  /*0290*/  ULEA UR7, UP0, UR6, UR8, 0x2 ;  /* 0x0000000806077291 */ /* 0x001fe4000f8010ff */
[----:B------:R-:W-:Y:S02]  /*02a0*/  ULEA UR5, UP1, UR13, UR8, 0x2 ;  /* 0x000000080d057291 */ /* 0x000fe4000f8210ff */
[----:B------:R-:W-:Y:S02]  /*02b0*/  ULEA.HI.X UR8, UR6, UR9, UR4, 0x2, UP0 ;  /* 0x0000000906087291 */ /* 0x000fe400080f1404 */
[----:B------:R-:W-:-:S02]  /*02c0*/  ULEA.HI.X UR6, UR13, UR9, UR16, 0x2, UP1 ;  /* 0x000000090d067291 */ /* 0x000fc400088f1410 */
[----:B------:R-:W-:Y:S02]  /*02d0*/  UIADD3 UR7, UP0, UPT, UR7, 0x10, URZ ;  /* 0x0000001007077890 */ /* 0x000fe4000ff1e0ff */
[----:B------:R-:W-:Y:S02]  /*02e0*/  UIADD3 UR5, UP1, UPT, UR5, 0x10, URZ ;  /* 0x0000001005057890 */ /* 0x000fe4000ff3e0ff */
[----:B------:R-:W-:Y:S02]  /*02f0*/  UIADD3.X UR8, UPT, UPT, URZ, UR8, URZ, UP0, !UPT ;  /* 0x00000008ff087290 */ /* 0x000fe400087fe4ff */
[----:B------:R-:W-:Y:S01]  /*0300*/  UIADD3.X UR6, UPT, UPT, URZ, UR6, URZ, UP1, !UPT ;  /* 0x00000006ff067290 */ /* 0x000fe20008ffe4ff */
[----:B------:R-:W-:Y:S01]  /*0310*/  IMAD.U32 R12, RZ, RZ, UR7 ;  /* 0x00000007ff0c7e24 */ /* 0x000fe2000f8e00ff */
[----:B------:R-:W-:Y:S02]  /*0320*/  MOV R16, UR5 ;  /* 0x0000000500107c02 */ /* 0x000fe40008000f00 */
[----:B------:R-:W-:-:S02]  /*0330*/  IMAD.U32 R13, RZ, RZ, UR8 ;  /* 0x00000008ff0d7e24 */ /* 0x000fc4000f8e00ff */
[----:B------:R-:W-:-:S07]  /*0340*/  IMAD.U32 R17, RZ, RZ, UR6 ;  /* 0x00000006ff117e24 */ /* 0x000fce000f8e00ff */
.L_x_141:
[----:B------:R-:W2:Y:S04]  /*0350*/  LDG.E R8, desc[UR14][R12.64+-0x10] ;  /* 0xfffff00e0c087981 */ /* 0x000ea8000c1e1900 */
[----:B------:R-:W3:Y:S04]  /*0360*/  LDG.E R27, desc[UR14][R12.64+-0xc] ;  /* 0xfffff40e0c1b7981 */ /* 0x000ee8000c1e1900 */
[----:B------:R-:W4:Y:S04]  /*0370*/  LDG.E R18, desc[UR14][R12.64+-0x8] ;  /* 0xfffff80e0c127981 */ /* 0x000f28000c1e1900 */
[----:B------:R-:W5:Y:S04]  /*0380*/  LDG.E R9, desc[UR14][R12.64+-0x4] ;  /* 0xfffffc0e0c097981 */ /* 0x000f68000c1e1900 */
[----:B------:R-:W1:Y:S04]  /*0390*/  LDG.E R25, desc[UR14][R16.64+-0x10] ;  /* 0xfffff00e10197981 */ /* 0x000e68000c1e1900 */
[----:B------:R-:W5:Y:S04]  /*03a0*/  LDG.E R19, desc[UR14][R16.64+-0xc] ;  /* 0xfffff40e10137981 */ /* 0x000f68000c1e1900 */
[----:B------:R-:W5:Y:S01]  /*03b0*/  LDG.E R2, desc[UR14][R12.64] ;  /* 0x0000000e0c027981 */ /* 0x000f62000c1e1900 */
[----:B------:R-:W-:-:S02]  /*03c0*/  IABS R24, R5 ;  /* 0x0000000500187213 */ /* 0x000fc40000000000 */
[----:B--2---:R-:W-:-:S04]  /*03d0*/  IABS R21, R8 ;  /* 0x0000000800157213 */ /* 0x004fc80000000000 */
[----:B------:R-:W0:Y:S08]  /*03e0*/  I2F.RP R7, R21 ;  /* 0x0000001500077306 */ /* 0x000e300000209400 */
[----:B0-----:R-:W0:Y:S02]  /*03f0*/  MUFU.RCP R7, R7 ;  /* 0x0000000700077308 */ /* 0x001e240000001000 */
[----:B0-----:R-:W-:-:S02]  /*0400*/  IADD3 R10, PT, PT, R7, 0xffffffe, RZ ;  /* 0x0ffffffe070a7810 */ /* 0x001fc40007ffe0ff */
[----:B------:R-:W-:Y:S01]  /*0410*/  IABS R22, R8 ;  /* 0x0000000800167213 */ /* 0x000fe20000000000 */
[----:B------:R-:W2:Y:S03]  /*0420*/  LDG.E R7, desc[UR14][R12.64+0x4] ;  /* 0x0000040e0c077981 */ /* 0x000ea6000c1e1900 */
[----:B------:R0:W3:Y:S02]  /*0430*/  F2I.FTZ.U32.TRUNC.NTZ R11, R10 ;  /* 0x0000000a000b7305 */ /* 0x0000e4000021f000 */
[----:B0-----:R-:W-:Y:S02]  /*0440*/  IMAD.MOV.U32 R10, RZ, RZ, RZ ;  /* 0x000000ffff0a7224 */ /* 0x001fe400078e00ff */
[----:B---3--:R-:W-:-:S04]  /*0450*/  IMAD.MOV R20, RZ, RZ, -R11 ;  /* 0x000000ffff147224 */ /* 0x008fc800078e0a0b */
[----:B------:R-:W-:Y:S01]  /*0460*/  IMAD R23, R20, R21, RZ ;  /* 0x0000001514177224 */ /* 0x000fe200078e02ff */
[----:B------:R-:W-:-:S03]  /*0470*/  IABS R20, R27 ;  /* 0x0000001b00147213 */ /* 0x000fc60000000000 */
[----:B------:R-:W-:Y:S01]  /*0480*/  IMAD.HI.U32 R11, R11, R23, R10 ;  /* 0x000000170b0b7227 */ /* 0x000fe200078e000a */
[----:B------:R-:W-:Y:S02]  /*0490*/  IADD3 R10, PT, PT, RZ, -R22, RZ ;  /* 0x80000016ff0a7210 */ /* 0x000fe40007ffe0ff */
[----:B------:R-:W0:Y:S03]  /*04a0*/  I2F.RP R22, R20 ;  /* 0x0000001400167306 */ /* 0x000e260000209400 */
[----:B------:R-:W-:-:S04]  /*04b0*/  IMAD.HI.U32 R23, R11, R24, RZ ;  /* 0x000000180b177227 */ /* 0x000fc800078e00ff */
[----:B------:R-:W-:-:S05]  /*04c0*/  IMAD R10, R23, R10, R24 ;  /* 0x0000000a170a7224 */ /* 0x000fca00078e0218 */
[----:B------:R-:W-:Y:S01]  /*04d0*/  ISETP.GT.U32.AND P2, PT, R21, R10, PT ;  /* 0x0000000a1500720c */ /* 0x000fe20003f44070 */
[----:B0-----:R-:W0:-:S12]  /*04e0*/  MUFU.RCP R22, R22 ;  /* 0x0000001600167308 */ /* 0x001e180000001000 */
[----:B------:R-:W-:-:S05]  /*04f0*/  @!P2 IMAD.IADD R10, R10, 0x1, -R21 ;  /* 0x000000010a0aa824 */ /* 0x000fca00078e0a15 */
[----:B------:R-:W-:Y:S02]  /*0500*/  ISETP.GE.U32.AND P0, PT, R10, R21, PT ;  /* 0x000000150a00720c */ /* 0x000fe40003f06070 */
[----:B------:R-:W-:Y:S01]  /*0510*/  LOP3.LUT R10, R5, R8, RZ, 0x3c, !PT ;  /* 0x00000008050a7212 */ /* 0x000fe200078e3cff */
[----:B0-----:R-:W-:Y:S01]  /*0520*/  VIADD R11, R22, 0xffffffe ;  /* 0x0ffffffe160b7836 */ /* 0x001fe20000000000 */
[----:B------:R-:W-:Y:S02]  /*0530*/  @!P2 IADD3 R23, PT, PT, R23, 0x1, RZ ;  /* 0x000000011717a810 */ /* 0x000fe40007ffe0ff */
[----:B------:R-:W-:Y:S02]  /*0540*/  ISETP.GE.AND P1, PT, R10, RZ, PT ;  /* 0x000000ff0a00720c */ /* 0x000fe40003f26270 */
[----:B------:R-:W-:Y:S01]  /*0550*/  ISETP.NE.AND P2, PT, R8, RZ, PT ;  /* 0x000000ff0800720c */ /* 0x000fe20003f45270 */
[----:B------:R-:W0:Y:S04]  /*0560*/  F2I.FTZ.U32.TRUNC.NTZ R11, R11 ;  /* 0x0000000b000b7305 */ /* 0x000e28000021f000 */
[----:B------:R-:W-:-:S06]  /*0570*/  @P0 VIADD R23, R23, 0x1 ;  /* 0x0000000117170836 */ /* 0x000fcc0000000000 */
[----:B------:R-:W-:Y:S02]  /*0580*/  @!P1 IMAD.MOV R23, RZ, RZ, -R23 ;  /* 0x000000ffff179224 */ /* 0x000fe400078e0a17 */
[----:B------:R-:W-:Y:S02]  /*0590*/  @!P2 LOP3.LUT R23, RZ, R8, RZ, 0x33, !PT ;  /* 0x00000008ff17a212 */ /* 0x000fe400078e33ff */
[----:B0-----:R-:W-:-:S03]  /*05a0*/  IADD3 R21, PT, PT, RZ, -R11, RZ ;  /* 0x8000000bff157210 */ /* 0x001fc60007ffe0ff */
[----:B------:R-:W-:Y:S02]  /*05b0*/  IMAD.MOV R10, RZ, RZ, -R23 ;  /* 0x000000ffff0a7224 */ /* 0x000fe400078e0a17 */
[----:B------:R-:W-:Y:S02]  /*05c0*/  IMAD R21, R21, R20, RZ ;  /* 0x0000001415157224 */ /* 0x000fe400078e02ff */
[----:B------:R-:W-:Y:S02]  /*05d0*/  IMAD R8, R8, R10, R5 ;  /* 0x0000000a08087224 */ /* 0x000fe400078e0205 */
[----:B------:R-:W-:-:S04]  /*05e0*/  IMAD.MOV.U32 R10, RZ, RZ, RZ ;  /* 0x000000ffff0a7224 */ /* 0x000fc800078e00ff */
[----:B------:R-:W-:Y:S01]  /*05f0*/  IMAD.HI.U32 R5, R11, R21, R10 ;  /* 0x000000150b057227 */ /* 0x000fe200078e000a */
[----:B------:R-:W-:Y:S02]  /*0600*/  IABS R11, R27 ;  /* 0x0000001b000b7213 */ /* 0x000fe40000000000 */
[----:B------:R-:W-:Y:S02]  /*0610*/  IABS R10, R8 ;  /* 0x00000008000a7213 */ /* 0x000fe40000000000 */
[----:B------:R-:W-:-:S03]  /*0620*/  IADD3 R11, PT, PT, RZ, -R11, RZ ;  /* 0x8000000bff0b7210 */ /* 0x000fc60007ffe0ff */
[----:B------:R-:W-:Y:S01]  /*0630*/  IMAD.HI.U32 R5, R5, R10, RZ ;  /* 0x0000000a05057227 */ /* 0x000fe200078e00ff */
[----:B----4-:R-:W-:-:S03]  /*0640*/  IABS R22, R18 ;  /* 0x0000001200167213 */ /* 0x010fc60000000000 */
[----:B------:R-:W-:Y:S01]  /*0650*/  IMAD R11, R5, R11, R10 ;  /* 0x0000000b050b7224 */ /* 0x000fe200078e020a */
[----:B------:R-:W0:Y:S04]  /*0660*/  I2F.RP R21, R22 ;  /* 0x0000001600157306 */ /* 0x000e280000209400 */
[----:B------:R-:W-:Y:S02]  /*0670*/  ISETP.GT.U32.AND P2, PT, R20, R11, PT ;  /* 0x0000000b1400720c */ /* 0x000fe40003f44070 */
[----:B------:R-:W-:Y:S02]  /*0680*/  LOP3.LUT R10, R8, R27, RZ, 0x3c, !PT ;  /* 0x0000001b080a7212 */ /* 0x000fe400078e3cff */
[----:B0-----:R-:W0:Y:S09]  /*0690*/  MUFU.RCP R21, R21 ;  /* 0x0000001500157308 */ /* 0x001e320000001000 */
[----:B------:R-:W-:-:S05]  /*06a0*/  @!P2 IMAD.IADD R11, R11, 0x1, -R20 ;  /* 0x000000010b0ba824 */ /* 0x000fca00078e0a14 */
[----:B------:R-:W-:Y:S02]  /*06b0*/  ISETP.GE.U32.AND P0, PT, R11, R20, PT ;  /* 0x000000140b00720c */ /* 0x000fe40003f06070 */
[----:B------:R-:W-:Y:S02]  /*06c0*/  @!P2 IADD3 R5, PT, PT, R5, 0x1, RZ ;  /* 0x000000010505a810 */ /* 0x000fe40007ffe0ff */
[----:B------:R-:W-:Y:S02]  /*06d0*/  ISETP.GE.AND P1, PT, R10, RZ, PT ;  /* 0x000000ff0a00720c */ /* 0x000fe40003f26270 */
[----:B------:R-:W-:Y:S01]  /*06e0*/  ISETP.NE.AND P2, PT, R27, RZ, PT ;  /* 0x000000ff1b00720c */ /* 0x000fe20003f45270 */
[----:B0-----:R-:W-:-:S06]  /*06f0*/  VIADD R11, R21, 0xffffffe ;  /* 0x0ffffffe150b7836 */ /* 0x001fcc0000000000 */
[----:B------:R-:W-:-:S04]  /*0700*/  @P0 VIADD R5, R5, 0x1 ;  /* 0x0000000105050836 */ /* 0x000fc80000000000 */
[----:B------:R-:W-:Y:S01]  /*0710*/  IMAD.MOV.U32 R20, RZ, RZ, R5 ;  /* 0x000000ffff147224 */ /* 0x000fe200078e0005 */
[----:B------:R-:W0:Y:S01]  /*0720*/  F2I.FTZ.U32.TRUNC.NTZ R11, R11 ;  /* 0x0000000b000b7305 */ /* 0x000e22000021f000 */
[----:B------:R-:W3:Y:S03]  /*0730*/  LDG.E R5, desc[UR14][R12.64+0x8] ;  /* 0x0000080e0c057981 */ /* 0x000ee6000c1e1900 */
[----:B------:R-:W-:Y:S02]  /*0740*/  @!P1 IADD3 R20, PT, PT, -R20, RZ, RZ ;  /* 0x000000ff14149210 */ /* 0x000fe40007ffe1ff */
[----:B------:R-:W-:-:S05]  /*0750*/  @!P2 LOP3.LUT R20, RZ, R27, RZ, 0x33, !PT ;  /* 0x0000001bff14a212 */ /* 0x000fca00078e33ff */
[----:B------:R-:W-:-:S04]  /*0760*/  IMAD.MOV R10, RZ, RZ, -R20 ;  /* 0x000000ffff0a7224 */ /* 0x000fc800078e0a14 */
[----:B------:R-:W-:Y:S02]  /*0770*/  IMAD R27, R27, R10, R8 ;  /* 0x0000000a1b1b7224 */ /* 0x000fe400078e0208 */
[----:B------:R-:W-:Y:S02]  /*0780*/  HFMA2 R10, -RZ, RZ, 0, 0 ;  /* 0x00000000ff0a7431 */ /* 0x000fe400000001ff */
[----:B0-----:R-:W-:-:S04]  /*0790*/  IMAD.MOV R21, RZ, RZ, -R11 ;  /* 0x000000ffff157224 */ /* 0x001fc800078e0a0b */
[----:B------:R-:W-:Y:S01]  /*07a0*/  IMAD R21, R21, R22, RZ ;  /* 0x0000001615157224 */ /* 0x000fe200078e02ff */
[----:B-----5:R-:W-:-:S03]  /*07b0*/  IABS R26, R9 ;  /* 0x00000009001a7213 */ /* 0x020fc60000000000 */
[----:B------:R-:W-:Y:S01]  /*07c0*/  IMAD.HI.U32 R8, R11, R21, R10 ;  /* 0x000000150b087227 */ /* 0x000fe200078e000a */
[----:B------:R-:W-:Y:S01]  /*07d0*/  IABS R10, R18 ;  /* 0x00000012000a7213 */ /* 0x000fe20000000000 */
[----:B------:R-:W0:Y:S01]  /*07e0*/  I2F.RP R28, R26 ;  /* 0x0000001a001c7306 */ /* 0x000e220000209400 */
[----:B------:R-:W-:Y:S01]  /*07f0*/  IABS R11, R27 ;  /* 0x0000001b000b7213 */ /* 0x000fe20000000000 */
[----:B------:R-:W4:Y:S02]  /*0800*/  LDG.E R21, desc[UR14][R16.64+-0x8] ;  /* 0xfffff80e10157981 */ /* 0x000f24000c1e1900 */
[----:B------:R-:W-:Y:S02]  /*0810*/  IMAD.MOV R10, RZ, RZ, -R10 ;  /* 0x000000ffff0a7224 */ /* 0x000fe400078e0a0a */
[----:B------:R-:W-:-:S04]  /*0820*/  IMAD.HI.U32 R8, R8, R11, RZ ;  /* 0x0000000b08087227 */ /* 0x000fc800078e00ff */
[----:B------:R-:W-:-:S05]  /*0830*/  IMAD R11, R8, R10, R11 ;  /* 0x0000000a080b7224 */ /* 0x000fca00078e020b */
[----:B------:R-:W-:Y:S01]  /*0840*/  ISETP.GT.U32.AND P2, PT, R22, R11, PT ;  /* 0x0000000b1600720c */ /* 0x000fe20003f44070 */
[----:B0-----:R-:W0:Y:S01]  /*0850*/  MUFU.RCP R10, R28 ;  /* 0x0000001c000a7308 */ /* 0x001e220000001000 */
[----:B-1----:R-:W-:-:S11]  /*0860*/  IMAD.WIDE R24, R25, 0x4, R14 ;  /* 0x0000000419187825 */ /* 0x002fd600078e020e */
[----:B------:R-:W-:-:S05]  /*0870*/  @!P2 IMAD.IADD R11, R11, 0x1, -R22 ;  /* 0x000000010b0ba824 */ /* 0x000fca00078e0a16 */
[----:B------:R-:W-:Y:S02]  /*0880*/  ISETP.GE.U32.AND P0, PT, R11, R22, PT ;  /* 0x000000160b00720c */ /* 0x000fe40003f06070 */
[----:B------:R-:W-:Y:S01]  /*0890*/  LOP3.LUT R11, R27, R18, RZ, 0x3c, !PT ;  /* 0x000000121b0b7212 */ /* 0x000fe200078e3cff */
[----:B------:R1:W5:Y:S01]  /*08a0*/  LDG.E R22, desc[UR14][R24.64] ;  /* 0x0000000e18167981 */ /* 0x000362000c1e1900 */
[----:B0-----:R-:W-:Y:S02]  /*08b0*/  IADD3 R29, PT, PT, R10, 0xffffffe, RZ ;  /* 0x0ffffffe0a1d7810 */ /* 0x001fe40007ffe0ff */
[----:B------:R-:W-:Y:S01]  /*08c0*/  ISETP.GE.AND P1, PT, R11, RZ, PT ;  /* 0x000000ff0b00720c */ /* 0x000fe20003f26270 */
[----:B------:R-:W-:-:S06]  /*08d0*/  IMAD.WIDE R10, R19, 0x4, R14 ;  /* 0x00000004130a7825 */ /* 0x000fcc00078e020e */
[----:B------:R0:W5:Y:S01]  /*08e0*/  LDG.E R11, desc[UR14][R10.64] ;  /* 0x0000000e0a0b7981 */ /* 0x000162000c1e1900 */
[----:B------:R-:W-:Y:S01]  /*08f0*/  @!P2 VIADD R8, R8, 0x1 ;  /* 0x000000010808a836 */ /* 0x000fe20000000000 */
[----:B------:R-:W-:Y:S01]  /*0900*/  ISETP.NE.AND P2, PT, R18, RZ, PT ;  /* 0x000000ff1200720c */ /* 0x000fe20003f45270 */
[----:B------:R-:W1:Y:S02]  /*0910*/  F2I.FTZ.U32.TRUNC.NTZ R19, R29 ;  /* 0x0000001d00137305 */ /* 0x000e64000021f000 */
[----:B------:R-:W-:-:S05]  /*0920*/  @P0 VIADD R8, R8, 0x1 ;  /* 0x0000000108080836 */ /* 0x000fca0000000000 */
[----:B------:R-:W-:-:S05]  /*0930*/  @!P1 IADD3 R8, PT, PT, -R8, RZ, RZ ;  /* 0x000000ff08089210 */ /* 0x000fca0007ffe1ff */
[----:B------:R-:W-:Y:S01]  /*0940*/  @!P2 LOP3.LUT R8, RZ, R18, RZ, 0x33, !PT ;  /* 0x00000012ff08a212 */ /* 0x000fe200078e33ff */
[----:B-1----:R-:W-:-:S04]  /*0950*/  IMAD.MOV R25, RZ, RZ, -R19 ;  /* 0x000000ffff197224 */ /* 0x002fc800078e0a13 */
[----:B------:R-:W-:Y:S02]  /*0960*/  IMAD.MOV R28, RZ, RZ, -R8 ;  /* 0x000000ffff1c7224 */ /* 0x000fe400078e0a08 */
[----:B------:R-:W-:Y:S02]  /*0970*/  IMAD R25, R25, R26, RZ ;  /* 0x0000001a19197224 */ /* 0x000fe400078e02ff */
[----:B------:R-:W-:Y:S01]  /*0980*/  IMAD R28, R18, R28, R27 ;  /* 0x0000001c121c7224 */ /* 0x000fe200078e021b */
[----:B------:R-:W-:Y:S02]  /*0990*/  MOV R18, RZ ;  /* 0x000000ff00127202 */ /* 0x000fe40000000f00 */
[----:B------:R-:W-:-:S03]  /*09a0*/  IABS R24, R2 ;  /* 0x0000000200187213 */ /* 0x000fc60000000000 */
[----:B0-----:R-:W-:Y:S01]  /*09b0*/  IMAD.HI.U32 R10, R19, R25, R18 ;  /* 0x00000019130a7227 */ /* 0x001fe200078e0012 */
[----:B------:R-:W-:Y:S02]  /*09c0*/  IABS R18, R9 ;  /* 0x0000000900127213 */ /* 0x000fe40000000000 */
[----:B------:R-:W-:Y:S01]  /*09d0*/  IABS R19, R28 ;  /* 0x0000001c00137213 */ /* 0x000fe20000000000 */
[----:B------:R-:W0:Y:S02]  /*09e0*/  I2F.RP R25, R24 ;  /* 0x0000001800197306 */ /* 0x000e240000209400 */
[----:B------:R-:W-:Y:S02]  /*09f0*/  IMAD.MOV R18, RZ, RZ, -R18 ;  /* 0x000000ffff127224 */ /* 0x000fe400078e0a12 */
[----:B------:R-:W-:-:S04]  /*0a00*/  IMAD.HI.U32 R10, R10, R19, RZ ;  /* 0x000000130a0a7227 */ /* 0x000fc800078e00ff */
[----:B------:R-:W-:-:S05]  /*0a10*/  IMAD R19, R10, R18, R19 ;  /* 0x000000120a137224 */ /* 0x000fca00078e0213 */
[----:B------:R-:W-:Y:S01]  /*0a20*/  ISETP.GT.U32.AND P2, PT, R26, R19, PT ;  /* 0x000000131a00720c */ /* 0x000fe20003f44070 */
[----:B0-----:R-:W0:Y:S01]  /*0a30*/  MUFU.RCP R25, R25 ;  /* 0x0000001900197308 */ /* 0x001e220000001000 */
[----:B------:R-:W-:-:S11]  /*0a40*/  LOP3.LUT R18, R28, R9, RZ, 0x3c, !PT ;  /* 0x000000091c127212 */ /* 0x000fd600078e3cff */
[----:B------:R-:W-:-:S05]  /*0a50*/  @!P2 IMAD.IADD R19, R19, 0x1, -R26 ;  /* 0x000000011313a824 */ /* 0x000fca00078e0a1a */
[----:B------:R-:W-:Y:S01]  /*0a60*/  ISETP.GE.U32.AND P0, PT, R19, R26, PT ;  /* 0x0000001a1300720c */ /* 0x000fe20003f06070 */
[----:B------:R-:W-:Y:S01]  /*0a70*/  @!P2 VIADD R10, R10, 0x1 ;  /* 0x000000010a0aa836 */ /* 0x000fe20000000000 */
[----:B0-----:R-:W-:Y:S02]  /*0a80*/  IADD3 R19, PT, PT, R25, 0xffffffe, RZ ;  /* 0x0ffffffe19137810 */ /* 0x001fe40007ffe0ff */
[----:B------:R-:W-:Y:S02]  /*0a90*/  ISETP.GE.AND P1, PT, R18, RZ, PT ;  /* 0x000000ff1200720c */ /* 0x000fe40003f26270 */
[----:B------:R-:W-:Y:S02]  /*0aa0*/  ISETP.NE.AND P2, PT, R9, RZ, PT ;  /* 0x000000ff0900720c */ /* 0x000fe40003f45270 */
[----:B------:R-:W0:Y:S05]  /*0ab0*/  F2I.FTZ.U32.TRUNC.NTZ R19, R19 ;  /* 0x0000001300137305 */ /* 0x000e2a000021f000 */
[----:B------:R-:W-:-:S05]  /*0ac0*/  @P0 VIADD R10, R10, 0x1 ;  /* 0x000000010a0a0836 */ /* 0x000fca0000000000 */
[----:B------:R-:W-:Y:S02]  /*0ad0*/  @!P1 IADD3 R10, PT, PT, -R10, RZ, RZ ;  /* 0x000000ff0a0a9210 */ /* 0x000fe40007ffe1ff */
[----:B------:R-:W-:Y:S01]  /*0ae0*/  @!P2 LOP3.LUT R10, RZ, R9, RZ, 0x33, !PT ;  /* 0x00000009ff0aa212 */ /* 0x000fe200078e33ff */
[----:B------:R-:W-:Y:S02]  /*0af0*/  HFMA2 R18, -RZ, RZ, 0, 0 ;  /* 0x00000000ff127431 */ /* 0x000fe400000001ff */
[----:B0-----:R-:W-:Y:S02]  /*0b00*/  IMAD.MOV R27, RZ, RZ, -R19 ;  /* 0x000000ffff1b7224 */ /* 0x001fe400078e0a13 */
[----:B------:R-:W-:-:S04]  /*0b10*/  IMAD.MOV R25, RZ, RZ, -R10 ;  /* 0x000000ffff197224 */ /* 0x000fc800078e0a0a */
[----:B------:R-:W-:Y:S02]  /*0b20*/  IMAD R25, R9, R25, R28 ;  /* 0x0000001909197224 */ /* 0x000fe400078e021c */
[----:B------:R-:W-:Y:S01]  /*0b30*/  IMAD R9, R27, R24, RZ ;  /* 0x000000181b097224 */ /* 0x000fe200078e02ff */
[----:B--2---:R-:W-:-:S03]  /*0b40*/  IABS R27, R7 ;  /* 0x00000007001b7213 */ /* 0x004fc60000000000 */
[----:B------:R-:W-:Y:S01]  /*0b50*/  IMAD.HI.U32 R9, R19, R9, R18 ;  /* 0x0000000913097227 */ /* 0x000fe200078e0012 */
        /* <DEDUP_REMOVED lines=19> */
[----:B0-----:R-:W-:-:S04]  /*0c90*/  IMAD.MOV R24, RZ, RZ, -R19 ;  /* 0x000000ffff187224 */ /* 0x001fc800078e0a13 */
[----:B------:R-:W-:-:S04]  /*0ca0*/  IMAD.MOV R18, RZ, RZ, -R9 ;  /* 0x000000ffff127224 */ /* 0x000fc800078e0a09 */
[----:B------:R-:W-:Y:S01]  /*0cb0*/  IMAD R2, R2, R18, R25 ;  /* 0x0000001202027224 */ /* 0x000fe200078e0219 */
[----:B------:R-:W-:Y:S01]  /*0cc0*/  MOV R18, RZ ;  /* 0x000000ff00127202 */ /* 0x000fe20000000f00 */
[----:B------:R-:W-:Y:S01]  /*0cd0*/  IMAD R25, R24, R27, RZ ;  /* 0x0000001b18197224 */ /* 0x000fe200078e02ff */
[----:B------:R-:W-:-:S03]  /*0ce0*/  IABS R24, R7 ;  /* 0x0000000700187213 */ /* 0x000fc60000000000 */
[----:B------:R-:W-:Y:S01]  /*0cf0*/  IMAD.HI.U32 R18, R19, R25, R18 ;  /* 0x0000001913127227 */ /* 0x000fe200078e0012 */
[----:B------:R-:W-:Y:S01]  /*0d00*/  IABS R19, R2 ;  /* 0x0000000200137213 */ /* 0x000fe20000000000 */
[----:B------:R-:W2:Y:S02]  /*0d10*/  LDG.E R25, desc[UR14][R12.64+0xc] ;  /* 0x00000c0e0c197981 */ /* 0x000ea4000c1e1900 */
[----:B------:R-:W-:Y:S02]  /*0d20*/  IMAD.MOV R24, RZ, RZ, -R24 ;  /* 0x000000ffff187224 */ /* 0x000fe400078e0a18 */
[----:B------:R-:W-:-:S04]  /*0d30*/  IMAD.HI.U32 R26, R18, R19, RZ ;  /* 0x00000013121a7227 */ /* 0x000fc800078e00ff */
[----:B------:R-:W-:-:S05]  /*0d40*/  IMAD R18, R26, R24, R19 ;  /* 0x000000181a127224 */ /* 0x000fca00078e0213 */
[----:B------:R-:W-:-:S13]  /*0d50*/  ISETP.GT.U32.AND P2, PT, R27, R18, PT ;  /* 0x000000121b00720c */ /* 0x000fda0003f44070 */
[----:B------:R-:W-:-:S05]  /*0d60*/  @!P2 IMAD.IADD R18, R18, 0x1, -R27 ;  /* 0x000000011212a824 */ /* 0x000fca00078e0a1b */
[----:B------:R-:W-:Y:S02]  /*0d70*/  ISETP.GE.U32.AND P0, PT, R18, R27, PT ;  /* 0x0000001b1200720c */ /* 0x000fe40003f06070 */
[----:B---3--:R-:W-:-:S04]  /*0d80*/  IABS R24, R5 ;  /* 0x0000000500187213 */ /* 0x008fc80000000000 */
[----:B------:R-:W0:Y:S08]  /*0d90*/  I2F.RP R27, R24 ;  /* 0x00000018001b7306 */ /* 0x000e300000209400 */
[----:B0-----:R-:W0:Y:S01]  /*0da0*/  MUFU.RCP R27, R27 ;  /* 0x0000001b001b7308 */ /* 0x001e220000001000 */
[----:B----4-:R-:W-:Y:S01]  /*0db0*/  IMAD.WIDE R18, R21, 0x4, R14 ;  /* 0x0000000415127825 */ /* 0x010fe200078e020e */
[----:B------:R-:W-:-:S04]  /*0dc0*/  LOP3.LUT R21, R2, R7, RZ, 0x3c, !PT ;  /* 0x0000000702157212 */ /* 0x000fc800078e3cff */
[----:B------:R-:W-:Y:S01]  /*0dd0*/  ISETP.GE.AND P1, PT, R21, RZ, PT ;  /* 0x000000ff1500720c */ /* 0x000fe20003f26270 */
[----:B------:R1:W3:Y:S01]  /*0de0*/  LDG.E R19, desc[UR14][R18.64] ;  /* 0x0000000e12137981 */ /* 0x0002e2000c1e1900 */
[----:B0-----:R-:W-:Y:S01]  /*0df0*/  IADD3 R21, PT, PT, R27, 0xffffffe, RZ ;  /* 0x0ffffffe1b157810 */ /* 0x001fe20007ffe0ff */
[----:B------:R-:W-:Y:S01]  /*0e00*/  @!P2 VIADD R26, R26, 0x1 ;  /* 0x000000011a1aa836 */ /* 0x000fe20000000000 */
[----:B------:R-:W-:Y:S01]  /*0e10*/  ISETP.NE.AND P2, PT, R7, RZ, PT ;  /* 0x000000ff0700720c */ /* 0x000fe20003f45270 */
[----:B------:R-:W4:Y:S03]  /*0e20*/  LDG.E R27, desc[UR14][R16.64] ;  /* 0x0000000e101b7981 */ /* 0x000f26000c1e1900 */
[----:B------:R-:W0:Y:S01]  /*0e30*/  F2I.FTZ.U32.TRUNC.NTZ R21, R21 ;  /* 0x0000001500157305 */ /* 0x000e22000021f000 */
[----:B------:R-:W-:-:S05]  /*0e40*/  @P0 VIADD R26, R26, 0x1 ;  /* 0x000000011a1a0836 */ /* 0x000fca0000000000 */
[----:B------:R-:W-:-:S03]  /*0e50*/  @!P1 IADD3 R26, PT, PT, -R26, RZ, RZ ;  /* 0x000000ff1a1a9210 */ /* 0x000fc60007ffe1ff */
[----:B------:R-:W-:Y:S01]  /*0e60*/  @!P2 LOP3.LUT R26, RZ, R7, RZ, 0x33, !PT ;  /* 0x00000007ff1aa212 */ /* 0x000fe200078e33ff */
[----:B-----5:R-:W-:Y:S02]  /*0e70*/  IMAD R22, R23, R22, R6 ;  /* 0x0000001617167224 */ /* 0x020fe400078e0206 */
[----:B0-----:R-:W-:Y:S02]  /*0e80*/  IMAD.MOV R23, RZ, RZ, -R21 ;  /* 0x000000ffff177224 */ /* 0x001fe400078e0a15 */
[----:B------:R-:W-:Y:S02]  /*0e90*/  IMAD.MOV R6, RZ, RZ, -R26 ;  /* 0x000000ffff067224 */ /* 0x000fe400078e0a1a */
[----:B------:R-:W-:Y:S02]  /*0ea0*/  IMAD R29, R20, R11, R22 ;  /* 0x0000000b141d7224 */ /* 0x000fe400078e0216 */
[----:B------:R-:W-:Y:S02]  /*0eb0*/  HFMA2 R20, -RZ, RZ, 0, 0 ;  /* 0x00000000ff147431 */ /* 0x000fe400000001ff */
[----:B------:R-:W-:-:S02]  /*0ec0*/  IMAD R2, R7, R6, R2 ;  /* 0x0000000607027224 */ /* 0x000fc400078e0202 */
[----:B------:R-:W-:Y:S01]  /*0ed0*/  IMAD R23, R23, R24, RZ ;  /* 0x0000001817177224 */ /* 0x000fe200078e02ff */
[----:B------:R-:W5:Y:S01]  /*0ee0*/  LDG.E R7, desc[UR14][R16.64+-0x4] ;  /* 0xfffffc0e10077981 */ /* 0x000f62000c1e1900 */
[----:B------:R-:W-:Y:S02]  /*0ef0*/  IABS R11, R5 ;  /* 0x00000005000b7213 */ /* 0x000fe40000000000 */
[----:B------:R-:W-:Y:S01]  /*0f00*/  IMAD.HI.U32 R6, R21, R23, R20 ;  /* 0x0000001715067227 */ /* 0x000fe200078e0014 */
[----:B------:R-:W-:Y:S01]  /*0f10*/  IABS R21, R2 ;  /* 0x0000000200157213 */ /* 0x000fe20000000000 */
[----:B------:R-:W5:Y:S02]  /*0f20*/  LDG.E R23, desc[UR14][R16.64+0xc] ;  /* 0x00000c0e10177981 */ /* 0x000f64000c1e1900 */
[----:B-1----:R-:W-:Y:S02]  /*0f30*/  IMAD.MOV R18, RZ, RZ, -R11 ;  /* 0x000000ffff127224 */ /* 0x002fe400078e0a0b */
[----:B------:R-:W-:Y:S01]  /*0f40*/  IMAD.HI.U32 R6, R6, R21, RZ ;  /* 0x0000001506067227 */ /* 0x000fe200078e00ff */
[----:B------:R-:W5:Y:S03]  /*0f50*/  LDG.E R11, desc[UR14][R16.64+0x4] ;  /* 0x0000040e100b7981 */ /* 0x000f66000c1e1900 */
[----:B------:R-:W-:-:S02]  /*0f60*/  IMAD R18, R6, R18, R21 ;  /* 0x0000001206127224 */ /* 0x000fc400078e0215 */
[----:B------:R-:W5:Y:S03]  /*0f70*/  LDG.E R21, desc[UR14][R16.64+0x8] ;  /* 0x0000080e10157981 */ /* 0x000f66000c1e1900 */
[----:B------:R-:W-:-:S13]  /*0f80*/  ISETP.GT.U32.AND P2, PT, R24, R18, PT ;  /* 0x000000121800720c */ /* 0x000fda0003f44070 */
[----:B------:R-:W-:-:S05]  /*0f90*/  @!P2 IMAD.IADD R18, R18, 0x1, -R24 ;  /* 0x000000011212a824 */ /* 0x000fca00078e0a18 */
[----:B------:R-:W-:Y:S01]  /*0fa0*/  ISETP.GE.U32.AND P0, PT, R18, R24, PT ;  /* 0x000000181200720c */ /* 0x000fe20003f06070 */
[----:B------:R-:W-:Y:S01]  /*0fb0*/  @!P2 VIADD R6, R6, 0x1 ;  /* 0x000000010606a836 */ /* 0x000fe20000000000 */
[----:B------:R-:W-:-:S11]  /*0fc0*/  ISETP.NE.AND P2, PT, R5, RZ, PT ;  /* 0x000000ff0500720c */ /* 0x000fd60003f45270 */
[----:B------:R-:W-:Y:S01]  /*0fd0*/  @P0 VIADD R6, R6, 0x1 ;  /* 0x0000000106060836 */ /* 0x000fe20000000000 */
[----:B--2---:R-:W-:-:S04]  /*0fe0*/  IABS R20, R25 ;  /* 0x0000001900147213 */ /* 0x004fc80000000000 */
[----:B------:R-:W0:Y:S08]  /*0ff0*/  I2F.RP R22, R20 ;  /* 0x0000001400167306 */ /* 0x000e300000209400 */
[----:B0-----:R-:W0:Y:S02]  /*1000*/  MUFU.RCP R22, R22 ;  /* 0x0000001600167308 */ /* 0x001e240000001000 */
[----:B0-----:R-:W-:Y:S01]  /*1010*/  IADD3 R18, PT, PT, R22, 0xffffffe, RZ ;  /* 0x0ffffffe16127810 */ /* 0x001fe20007ffe0ff */
[----:B---3--:R-:W-:Y:S01]  /*1020*/  IMAD R29, R8, R19, R29 ;  /* 0x00000013081d7224 */ /* 0x008fe200078e021d */
[----:B------:R-:W-:-:S04]  /*1030*/  LOP3.LUT R8, R2, R5, RZ, 0x3c, !PT ;  /* 0x0000000502087212 */ /* 0x000fc800078e3cff */
[----:B------:R-:W-:Y:S01]  /*1040*/  ISETP.GE.AND P1, PT, R8, RZ, PT ;  /* 0x000000ff0800720c */ /* 0x000fe20003f26270 */
[----:B------:R-:W0:Y:S01]  /*1050*/  F2I.FTZ.U32.TRUNC.NTZ R19, R18 ;  /* 0x0000001200137305 */ /* 0x000e22000021f000 */
[----:B------:R-:W-:-:S11]  /*1060*/  MOV R8, R6 ;  /* 0x0000000600087202 */ /* 0x000fd60000000f00 */
[----:B------:R-:W-:Y:S01]  /*1070*/  @!P1 IMAD.MOV R8, RZ, RZ, -R8 ;  /* 0x000000ffff089224 */ /* 0x000fe200078e0a08 */
[----:B------:R-:W-:Y:S01]  /*1080*/  @!P2 LOP3.LUT R8, RZ, R5, RZ, 0x33, !PT ;  /* 0x00000005ff08a212 */ /* 0x000fe200078e33ff */
[----:B0-----:R-:W-:-:S03]  /*1090*/  IMAD.MOV R22, RZ, RZ, -R19 ;  /* 0x000000ffff167224 */ /* 0x001fc600078e0a13 */
[----:B------:R-:W-:Y:S01]  /*10a0*/  IADD3 R6, PT, PT, -R8, RZ, RZ ;  /* 0x000000ff08067210 */ /* 0x000fe20007ffe1ff */
[----:B------:R-:W-:-:S04]  /*10b0*/  IMAD.MOV.U32 R18, RZ, RZ, RZ ;  /* 0x000000ffff127224 */ /* 0x000fc800078e00ff */
[----:B------:R-:W-:Y:S02]  /*10c0*/  IMAD R2, R5, R6, R2 ;  /* 0x0000000605027224 */ /* 0x000fe400078e0202 */
[----:B------:R-:W-:-:S04]  /*10d0*/  IMAD R5, R22, R20, RZ ;  /* 0x0000001416057224 */ /* 0x000fc800078e02ff */
[----:B------:R-:W-:-:S04]  /*10e0*/  IMAD.HI.U32 R5, R19, R5, R18 ;  /* 0x0000000513057227 */ /* 0x000fc800078e0012 */
[----:B----4-:R-:W-:-:S04]  /*10f0*/  IMAD.WIDE R18, R27, 0x4, R14 ;  /* 0x000000041b127825 */ /* 0x010fc800078e020e */
[--C-:B-----5:R-:W-:Y:S01]  /*1100*/  IMAD.WIDE R6, R7, 0x4, R14.reuse ;  /* 0x0000000407067825 */ /* 0x120fe200078e020e */
[----:B------:R-:W2:Y:S04]  /*1110*/  LDG.E R24, desc[UR14][R18.64] ;  /* 0x0000000e12187981 */ /* 0x000ea8000c1e1900 */
[----:B------:R0:W3:Y:S02]  /*1120*/  LDG.E R22, desc[UR14][R6.64] ;  /* 0x0000000e06167981 */ /* 0x0000e4000c1e1900 */
[----:B0-----:R-:W-:-:S04]  /*1130*/  IMAD.WIDE R6, R11, 0x4, R14 ;  /* 0x000000040b067825 */ /* 0x001fc800078e020e */
[--C-:B------:R-:W-:Y:S01]  /*1140*/  IMAD.WIDE R18, R21, 0x4, R14.reuse ;  /* 0x0000000415127825 */ /* 0x100fe200078e020e */
[----:B------:R0:W4:Y:S04]  /*1150*/  LDG.E R11, desc[UR14][R6.64] ;  /* 0x0000000e060b7981 */ /* 0x000128000c1e1900 */
[----:B------:R-:W5:Y:S01]  /*1160*/  LDG.E R21, desc[UR14][R18.64] ;  /* 0x0000000e12157981 */ /* 0x000f62000c1e1900 */
[----:B0-----:R-:W-:-:S05]  /*1170*/  IMAD.WIDE R6, R23, 0x4, R14 ;  /* 0x0000000417067825 */ /* 0x001fca00078e020e */
[----:B------:R0:W5:Y:S01]  /*1180*/  LDG.E R23, desc[UR14][R6.64] ;  /* 0x0000000e06177981 */ /* 0x000162000c1e1900 */
[----:B------:R-:W-:Y:S02]  /*1190*/  IABS R27, R25 ;  /* 0x00000019001b7213 */ /* 0x000fe40000000000 */
[----:B------:R-:W-:-:S03]  /*11a0*/  IABS R28, R2 ;  /* 0x00000002001c7213 */ /* 0x000fc60000000000 */
[----:B------:R-:W-:Y:S02]  /*11b0*/  IMAD.MOV R27, RZ, RZ, -R27 ;  /* 0x000000ffff1b7224 */ /* 0x000fe400078e0a1b */
[----:B------:R-:W-:-:S04]  /*11c0*/  IMAD.HI.U32 R5, R5, R28, RZ ;  /* 0x0000001c05057227 */ /* 0x000fc800078e00ff */
[----:B------:R-:W-:-:S05]  /*11d0*/  IMAD R27, R5, R27, R28 ;  /* 0x0000001b051b7224 */ /* 0x000fca00078e021c */
[----:B------:R-:W-:Y:S02]  /*11e0*/  ISETP.GT.U32.AND P2, PT, R20, R27, PT ;  /* 0x0000001b1400720c */ /* 0x000fe40003f44070 */
[----:B0-----:R-:W-:-:S11]  /*11f0*/  LOP3.LUT R6, R2, R25, RZ, 0x3c, !PT ;  /* 0x0000001902067212 */ /* 0x001fd600078e3cff */
[----:B------:R-:W-:-:S04]  /*1200*/  @!P2 IADD3 R27, PT, PT, R27, -R20, RZ ;  /* 0x800000141b1ba210 */ /* 0x000fc80007ffe0ff */
[----:B------:R-:W-:Y:S01]  /*1210*/  ISETP.GE.U32.AND P0, PT, R27, R20, PT ;  /* 0x000000141b00720c */ /* 0x000fe20003f06070 */
[----:B------:R-:W-:Y:S01]  /*1220*/  @!P2 VIADD R5, R5, 0x1 ;  /* 0x000000010505a836 */ /* 0x000fe20000000000 */
[----:B------:R-:W-:Y:S02]  /*1230*/  ISETP.GE.AND P1, PT, R6, RZ, PT ;  /* 0x000000ff0600720c */ /* 0x000fe40003f26270 */
[----:B------:R-:W-:Y:S01]  /*1240*/  ISETP.NE.AND P2, PT, R25, RZ, PT ;  /* 0x000000ff1900720c */ /* 0x000fe20003f45270 */
[----:B------:R-:W-:-:S08]  /*1250*/  VIADD R4, R4, 0x8 ;  /* 0x0000000804047836 */ /* 0x000fd00000000000 */
[----:B------:R-:W-:Y:S01]  /*1260*/  @P0 VIADD R5, R5, 0x1 ;  /* 0x0000000105050836 */ /* 0x000fe20000000000 */
[----:B------:R-:W-:-:S04]  /*1270*/  ISETP.NE.AND P0, PT, R4, RZ, PT ;  /* 0x000000ff0400720c */ /* 0x000fc80003f05270 */
[----:B------:R-:W-:-:S05]  /*1280*/  MOV R6, R5 ;  /* 0x0000000500067202 */ /* 0x000fca0000000f00 */
[----:B------:R-:W-:Y:S01]  /*1290*/  @!P1 IMAD.MOV R6, RZ, RZ, -R6 ;  /* 0x000000ffff069224 */ /* 0x000fe200078e0a06 */
[----:B------:R-:W-:Y:S02]  /*12a0*/  @!P2 LOP3.LUT R6, RZ, R25, RZ, 0x33, !PT ;  /* 0x00000019ff06a212 */ /* 0x000fe400078e33ff */
[----:B------:R-:W-:Y:S02]  /*12b0*/  IADD3 R12, P1, PT, R12, 0x20, RZ ;  /* 0x000000200c0c7810 */ /* 0x000fe40007f3e0ff */
[----:B------:R-:W-:Y:S02]  /*12c0*/  IADD3 R16, P2, PT, R16, 0x20, RZ ;  /* 0x0000002010107810 */ /* 0x000fe40007f5e0ff */
[----:B------:R-:W-:Y:S01]  /*12d0*/  IADD3 R5, PT, PT, -R6, RZ, RZ ;  /* 0x000000ff06057210 */ /* 0x000fe20007ffe1ff */
[----:B------:R-:W-:Y:S02]  /*12e0*/  IMAD.X R13, RZ, RZ, R13, P1 ;  /* 0x000000ffff0d7224 */ /* 0x000fe400008e060d */
[----:B------:R-:W-:-:S02]  /*12f0*/  IMAD.X R17, RZ, RZ, R17, P2 ;  /* 0x000000ffff117224 */ /* 0x000fc400010e0611 */
[----:B------:R-:W-:Y:S02]  /*1300*/  IMAD R5, R25, R5, R2 ;  /* 0x0000000519057224 */ /* 0x000fe400078e0202 */
[----:B---3--:R-:W-:-:S04]  /*1310*/  IMAD R22, R10, R22, R29 ;  /* 0x000000160a167224 */ /* 0x008fc800078e021d */
[----:B--2---:R-:W-:-:S04]  /*1320*/  IMAD R22, R9, R24, R22 ;  /* 0x0000001809167224 */ /* 0x004fc800078e0216 */
[----:B----4-:R-:W-:-:S04]  /*1330*/  IMAD R11, R26, R11, R22 ;  /* 0x0000000b1a0b7224 */ /* 0x010fc800078e0216 */
[----:B-----5:R-:W-:-:S04]  /*1340*/  IMAD R11, R8, R21, R11 ;  /* 0x00000015080b7224 */ /* 0x020fc800078e020b */
[----:B------:R-:W-:Y:S01]  /*1350*/  IMAD R6, R6, R23, R11 ;  /* 0x0000001706067224 */ /* 0x000fe200078e020b */
[----:B------:R-:W-:Y:S06]  /*1360*/  @P0 BRA `(.L_x_141) ;  /* 0xffffffec00f80947 */ /* 0x000fec000383ffff */
[----:B------:R-:W-:-:S07]  /*1370*/  MOV R4, UR12 ;  /* 0x0000000c00047c02 */ /* 0x000fce0008000f00 */
.L_x_140:
[----:B------:R-:W-:-:S09]  /*1380*/  UISETP.NE.AND UP0, UPT, UR10, URZ, UPT ;  /* 0x000000ff0a00728c */ /* 0x000fd2000bf05270 */
[----:B------:R-:W-:Y:S05]  /*1390*/  BRA.U !UP0, `(.L_x_142) ;  /* 0x00000011083c7547 */ /* 0x000fea000b800000 */
[----:B------:R-:W-:Y:S02]  /*13a0*/  UIADD3 UR5, UPT, UPT, UR10, -0x1, URZ ;  /* 0xffffffff0a057890 */ /* 0x000fe4000fffe0ff */
[----:B------:R-:W-:Y:S02]  /*13b0*/  UISETP.NE.AND UP1, UPT, UR11, URZ, UPT ;  /* 0x000000ff0b00728c */ /* 0x000fe4000bf25270 */
[----:B------:R-:W-:-:S09]  /*13c0*/  UISETP.GE.U32.AND UP0, UPT, UR5, 0x3, UPT ;  /* 0x000000030500788c */ /* 0x000fd2000bf06070 */
[----:B------:R-:W-:Y:S05]  /*13d0*/  BRA.U !UP0, `(.L_x_143) ;  /* 0x0000000908447547 */ /* 0x000fea000b800000 */
[----:B------:R-:W0:Y:S01]  /*13e0*/  LDC.64 R8, c[0x0][0x390] ;  /* 0x0000e400ff087b82 */ /* 0x000e220000000a00 */
[----:B------:R-:W1:Y:S07]  /*13f0*/  LDCU UR5, c[0x0][0x398] ;  /* 0x00007300ff0577ac */ /* 0x000e6e0008000800 */
[----:B------:R-:W2:Y:S01]  /*1400*/  LDC.64 R10, c[0x0][0x390] ;  /* 0x0000e400ff0a7b82 */ /* 0x000ea20000000a00 */
[----:B-1----:R-:W-:-:S05]  /*1410*/  IADD3 R2, P0, PT, R4, UR5, RZ ;  /* 0x0000000504027c10 */ /* 0x002fca000ff1e0ff */
[----:B------:R-:W-:Y:S01]  /*1420*/  IMAD.X R7, RZ, RZ, UR4, P0 ;  /* 0x00000004ff077e24 */ /* 0x000fe200080e06ff */
[----:B0-----:R-:W-:-:S04]  /*1430*/  LEA R24, P0, R2, R8, 0x2 ;  /* 0x0000000802187211 */ /* 0x001fc800078010ff */
[----:B------:R-:W-:-:S05]  /*1440*/  LEA.HI.X R25, R2, R9, R7, 0x2, P0 ;  /* 0x0000000902197211 */ /* 0x000fca00000f1407 */
[----:B------:R-:W3:Y:S01]  /*1450*/  LDG.E R20, desc[UR14][R24.64] ;  /* 0x0000000e18147981 */ /* 0x000ee2000c1e1900 */
[----:B------:R-:W-:-:S03]  /*1460*/  IADD3 R2, P0, PT, R4, UR13, RZ ;  /* 0x0000000d04027c10 */ /* 0x000fc6000ff1e0ff */
[----:B------:R-:W4:Y:S02]  /*1470*/  LDG.E R16, desc[UR14][R24.64+0x4] ;  /* 0x0000040e18107981 */ /* 0x000f24000c1e1900 */
[----:B------:R-:W-:Y:S01]  /*1480*/  IMAD.X R7, RZ, RZ, UR16, P0 ;  /* 0x00000010ff077e24 */ /* 0x000fe200080e06ff */
[----:B------:R-:W-:-:S04]  /*1490*/  LEA R8, P0, R2, R8, 0x2 ;  /* 0x0000000802087211 */ /* 0x000fc800078010ff */
[----:B------:R-:W-:Y:S02]  /*14a0*/  LEA.HI.X R9, R2, R9, R7, 0x2, P0 ;  /* 0x0000000902097211 */ /* 0x000fe400000f1407 */
[----:B------:R-:W5:Y:S04]  /*14b0*/  LDG.E R7, desc[UR14][R24.64+0x8] ;  /* 0x0000080e18077981 */ /* 0x000f68000c1e1900 */
[----:B------:R-:W2:Y:S04]  /*14c0*/  LDG.E R19, desc[UR14][R8.64] ;  /* 0x0000000e08137981 */ /* 0x000ea8000c1e1900 */
[----:B------:R-:W4:Y:S04]  /*14d0*/  LDG.E R13, desc[UR14][R8.64+0x4] ;  /* 0x0000040e080d7981 */ /* 0x000f28000c1e1900 */
[----:B------:R-:W5:Y:S04]  /*14e0*/  LDG.E R15, desc[UR14][R8.64+0x8] ;  /* 0x0000080e080f7981 */ /* 0x000f68000c1e1900 */
[----:B------:R-:W5:Y:S04]  /*14f0*/  LDG.E R23, desc[UR14][R8.64+0xc] ;  /* 0x00000c0e08177981 */ /* 0x000f68000c1e1900 */
[----:B------:R0:W5:Y:S01]  /*1500*/  LDG.E R2, desc[UR14][R24.64+0xc] ;  /* 0x00000c0e18027981 */ /* 0x000162000c1e1900 */
[----:B---3--:R-:W-:-:S04]  /*1510*/  IABS R21, R20 ;  /* 0x0000001400157213 */ /* 0x008fc80000000000 */
[----:B------:R-:W1:Y:S08]  /*1520*/  I2F.RP R22, R21 ;  /* 0x0000001500167306 */ /* 0x000e700000209400 */
[----:B-1----:R-:W1:Y:S01]  /*1530*/  MUFU.RCP R22, R22 ;  /* 0x0000001600167308 */ /* 0x002e620000001000 */
[----:B--2---:R-:W-:-:S04]  /*1540*/  IMAD.WIDE R18, R19, 0x4, R10 ;  /* 0x0000000413127825 */ /* 0x004fc800078e020a */
[--C-:B----4-:R-:W-:Y:S01]  /*1550*/  IMAD.WIDE R12, R13, 0x4, R10.reuse ;  /* 0x000000040d0c7825 */ /* 0x110fe200078e020a */
[----:B------:R-:W2:Y:S03]  /*1560*/  LDG.E R17, desc[UR14][R18.64] ;  /* 0x0000000e12117981 */ /* 0x000ea6000c1e1900 */
[--C-:B-----5:R-:W-:Y:S02]  /*1570*/  IMAD.WIDE R14, R15, 0x4, R10.reuse ;  /* 0x000000040f0e7825 */ /* 0x120fe400078e020a */
[----:B------:R3:W4:Y:S02]  /*1580*/  LDG.E R12, desc[UR14][R12.64] ;  /* 0x0000000e0c0c7981 */ /* 0x000724000c1e1900 */
[----:B------:R-:W-:Y:S02]  /*1590*/  IMAD.WIDE R10, R23, 0x4, R10 ;  /* 0x00000004170a7825 */ /* 0x000fe400078e020a */
[----:B------:R-:W5:Y:S01]  /*15a0*/  LDG.E R14, desc[UR14][R14.64] ;  /* 0x0000000e0e0e7981 */ /* 0x000f62000c1e1900 */
[----:B-1----:R-:W-:-:S03]  /*15b0*/  IADD3 R26, PT, PT, R22, 0xffffffe, RZ ;  /* 0x0ffffffe161a7810 */ /* 0x002fc60007ffe0ff */
[----:B------:R1:W5:Y:S01]  /*15c0*/  LDG.E R10, desc[UR14][R10.64] ;  /* 0x0000000e0a0a7981 */ /* 0x000362000c1e1900 */
[----:B------:R-:W3:Y:S01]  /*15d0*/  F2I.FTZ.U32.TRUNC.NTZ R9, R26 ;  /* 0x0000001a00097305 */ /* 0x000ee2000021f000 */
[----:B------:R-:W-:Y:S02]  /*15e0*/  IABS R22, R5 ;  /* 0x0000000500167213 */ /* 0x000fe40000000000 */
[----:B0-----:R-:W-:Y:S01]  /*15f0*/  IABS R24, R20 ;  /* 0x0000001400187213 */ /* 0x001fe20000000000 */
[----:B---3--:R-:W-:-:S04]  /*1600*/  IMAD.MOV R8, RZ, RZ, -R9 ;  /* 0x000000ffff087224 */ /* 0x008fc800078e0a09 */
[----:B------:R-:W-:Y:S02]  /*1610*/  IMAD R23, R8, R21, RZ ;  /* 0x0000001508177224 */ /* 0x000fe400078e02ff */
[----:B------:R-:W-:-:S04]  /*1620*/  IMAD.MOV.U32 R8, RZ, RZ, RZ ;  /* 0x000000ffff087224 */ /* 0x000fc800078e00ff */
[----:B------:R-:W-:Y:S01]  /*1630*/  IMAD.HI.U32 R8, R9, R23, R8 ;  /* 0x0000001709087227 */ /* 0x000fe200078e0008 */
[----:B------:R-:W-:Y:S02]  /*1640*/  MOV R9, R22 ;  /* 0x0000001600097202 */ /* 0x000fe40000000f00 */
[----:B------:R-:W-:Y:S01]  /*1650*/  IABS R13, R16 ;  /* 0x00000010000d7213 */ /* 0x000fe20000000000 */
[----:B------:R-:W-:Y:S02]  /*1660*/  IMAD.MOV R18, RZ, RZ, -R24 ;  /* 0x000000ffff127224 */ /* 0x000fe400078e0a18 */
[----:B-1----:R-:W-:Y:S01]  /*1670*/  IMAD.HI.U32 R11, R8, R9, RZ ;  /* 0x00000009080b7227 */ /* 0x002fe200078e00ff */
[----:B------:R-:W0:Y:S03]  /*1680*/  I2F.RP R15, R13 ;  /* 0x0000000d000f7306 */ /* 0x000e260000209400 */
[----:B------:R-:W-:-:S05]  /*1690*/  IMAD R8, R11, R18, R9 ;  /* 0x000000120b087224 */ /* 0x000fca00078e0209 */
[----:B------:R-:W-:Y:S01]  /*16a0*/  ISETP.GT.U32.AND P2, PT, R21, R8, PT ;  /* 0x000000081500720c */ /* 0x000fe20003f44070 */
[----:B0-----:R-:W0:-:S12]  /*16b0*/  MUFU.RCP R15, R15 ;  /* 0x0000000f000f7308 */ /* 0x001e180000001000 */
[----:B------:R-:W-:-:S05]  /*16c0*/  @!P2 IMAD.IADD R8, R8, 0x1, -R21 ;  /* 0x000000010808a824 */ /* 0x000fca00078e0a15 */
[----:B------:R-:W-:Y:S02]  /*16d0*/  ISETP.GE.U32.AND P0, PT, R8, R21, PT ;  /* 0x000000150800720c */ /* 0x000fe40003f06070 */
[----:B------:R-:W-:Y:S01]  /*16e0*/  LOP3.LUT R8, R5, R20, RZ, 0x3c, !PT ;  /* 0x0000001405087212 */ /* 0x000fe200078e3cff */
[----:B------:R-:W-:Y:S01]  /*16f0*/  @!P2 VIADD R11, R11, 0x1 ;  /* 0x000000010b0ba836 */ /* 0x000fe20000000000 */
[----:B------:R-:W-:Y:S02]  /*1700*/  ISETP.NE.AND P2, PT, R20, RZ, PT ;  /* 0x000000ff1400720c */ /* 0x000fe40003f45270 */
[----:B------:R-:W-:Y:S02]  /*1710*/  ISETP.GE.AND P1, PT, R8, RZ, PT ;  /* 0x000000ff0800720c */ /* 0x000fe40003f26270 */
[----:B0-----:R-:W-:-:S04]  /*1720*/  IADD3 R8, PT, PT, R15, 0xffffffe, RZ ;  /* 0x0ffffffe0f087810 */ /* 0x001fc80007ffe0ff */
[----:B------:R0:W1:Y:S01]  /*1730*/  F2I.FTZ.U32.TRUNC.NTZ R9, R8 ;  /* 0x0000000800097305 */ /* 0x000062000021f000 */
[----:B------:R-:W-:-:S06]  /*1740*/  @P0 VIADD R11, R11, 0x1 ;  /* 0x000000010b0b0836 */ /* 0x000fcc0000000000 */
[----:B------:R-:W-:Y:S02]  /*1750*/  @!P1 IADD3 R11, PT, PT, -R11, RZ, RZ ;  /* 0x000000ff0b0b9210 */ /* 0x000fe40007ffe1ff */
[----:B------:R-:W-:Y:S01]  /*1760*/  @!P2 LOP3.LUT R11, RZ, R20, RZ, 0x33, !PT ;  /* 0x00000014ff0ba212 */ /* 0x000fe200078e33ff */
[----:B0-----:R-:W-:-:S04]  /*1770*/  HFMA2 R8, -RZ, RZ, 0, 0 ;  /* 0x00000000ff087431 */ /* 0x001fc800000001ff */
[----:B------:R-:W-:Y:S02]  /*1780*/  IMAD.MOV R15, RZ, RZ, -R11 ;  /* 0x000000ffff0f7224 */ /* 0x000fe400078e0a0b */
[----:B-1----:R-:W-:Y:S02]  /*1790*/  IMAD.MOV R18, RZ, RZ, -R9 ;  /* 0x000000ffff127224 */ /* 0x002fe400078e0a09 */
[----:B------:R-:W-:Y:S01]  /*17a0*/  IMAD R15, R20, R15, R5 ;  /* 0x0000000f140f7224 */ /* 0x000fe200078e0205 */
[----:B------:R-:W-:Y:S01]  /*17b0*/  IABS R19, R16 ;  /* 0x0000001000137213 */ /* 0x000fe20000000000 */
[----:B------:R-:W-:-:S03]  /*17c0*/  IMAD R5, R18, R13, RZ ;  /* 0x0000000d12057224 */ /* 0x000fc600078e02ff */
[----:B------:R-:W-:Y:S01]  /*17d0*/  IABS R18, R15 ;  /* 0x0000000f00127213 */ /* 0x000fe20000000000 */
[----:B------:R-:W-:-:S04]  /*17e0*/  IMAD.HI.U32 R8, R9, R5, R8 ;  /* 0x0000000509087227 */ /* 0x000fc800078e0008 */
[----:B------:R-:W-:Y:S02]  /*17f0*/  IMAD.MOV R19, RZ, RZ, -R19 ;  /* 0x000000ffff137224 */ /* 0x000fe400078e0a13 */
[----:B------:R-:W-:-:S03]  /*1800*/  IMAD.MOV.U32 R9, RZ, RZ, R18 ;  /* 0x000000ffff097224 */ /* 0x000fc600078e0012 */
[----:B------:R-:W-:Y:S01]  /*1810*/  MOV R18, R19 ;  /* 0x0000001300127202 */ /* 0x000fe20000000f00 */
[----:B------:R-:W-:Y:S01]  /*1820*/  IMAD.HI.U32 R8, R8, R9, RZ ;  /* 0x0000000908087227 */ /* 0x000fe200078e00ff */
[----:B------:R-:W-:-:S03]  /*1830*/  IABS R5, R7 ;  /* 0x0000000700057213 */ /* 0x000fc60000000000 */
        /* <DEDUP_REMOVED lines=13> */
[----:B------:R-:W0:Y:S04]  /*1910*/  F2I.FTZ.U32.TRUNC.NTZ R9, R9 ;  /* 0x0000000900097305 */ /* 0x000e28000021f000 */
[----:B------:R-:W-:Y:S02]  /*1920*/  @!P1 IADD3 R13, PT, PT, -R13, RZ, RZ ;  /* 0x000000ff0d0d9210 */ /* 0x000fe40007ffe1ff */
[----:B------:R-:W-:-:S05]  /*1930*/  @!P2 LOP3.LUT R13, RZ, R16, RZ, 0x33, !PT ;  /* 0x00000010ff0da212 */ /* 0x000fca00078e33ff */
[----:B------:R-:W-:-:S04]  /*1940*/  IMAD.MOV R8, RZ, RZ, -R13 ;  /* 0x000000ffff087224 */ /* 0x000fc800078e0a0d */
[----:B------:R-:W-:Y:S02]  /*1950*/  IMAD R16, R16, R8, R15 ;  /* 0x0000000810107224 */ /* 0x000fe400078e020f */
[----:B------:R-:W-:Y:S02]  /*1960*/  HFMA2 R8, -RZ, RZ, 0, 0 ;  /* 0x00000000ff087431 */ /* 0x000fe400000001ff */
[----:B0-----:R-:W-:Y:S01]  /*1970*/  IMAD.MOV R18, RZ, RZ, -R9 ;  /* 0x000000ffff127224 */ /* 0x001fe200078e0a09 */
[----:B------:R-:W-:-:S03]  /*1980*/  IABS R19, R7 ;  /* 0x0000000700137213 */ /* 0x000fc60000000000 */
[----:B------:R-:W-:Y:S01]  /*1990*/  IMAD R15, R18, R5, RZ ;  /* 0x00000005120f7224 */ /* 0x000fe200078e02ff */
[----:B------:R-:W-:Y:S01]  /*19a0*/  IABS R18, R16 ;  /* 0x0000001000127213 */ /* 0x000fe20000000000 */
[----:B------:R-:W-:Y:S02]  /*19b0*/  IMAD.MOV R19, RZ, RZ, -R19 ;  /* 0x000000ffff137224 */ /* 0x000fe400078e0a13 */
[----:B------:R-:W-:-:S04]  /*19c0*/  IMAD.HI.U32 R8, R9, R15, R8 ;  /* 0x0000000f09087227 */ /* 0x000fc800078e0008 */
[----:B------:R-:W-:Y:S01]  /*19d0*/  IMAD.MOV.U32 R9, RZ, RZ, R18 ;  /* 0x000000ffff097224 */ /* 0x000fe200078e0012 */
[----:B------:R-:W-:-:S03]  /*19e0*/  MOV R18, R19 ;  /* 0x0000001300127202 */ /* 0x000fc60000000f00 */
[----:B------:R-:W-:Y:S01]  /*19f0*/  IMAD.HI.U32 R8, R8, R9, RZ ;  /* 0x0000000908087227 */ /* 0x000fe200078e00ff */
[----:B------:R-:W-:-:S03]  /*1a00*/  IABS R15, R2 ;  /* 0x00000002000f7213 */ /* 0x000fc60000000000 */
[----:B------:R-:W-:Y:S01]  /*1a10*/  IMAD R18, R8, R18, R9 ;  /* 0x0000001208127224 */ /* 0x000fe200078e0209 */
[----:B------:R-:W0:Y:S04]  /*1a20*/  I2F.RP R19, R15 ;  /* 0x0000000f00137306 */ /* 0x000e280000209400 */
[----:B------:R-:W-:-:S04]  /*1a30*/  ISETP.GT.U32.AND P2, PT, R5, R18, PT ;  /* 0x000000120500720c */ /* 0x000fc80003f44070 */
[----:B0-----:R-:W0:Y:S09]  /*1a40*/  MUFU.RCP R19, R19 ;  /* 0x0000001300137308 */ /* 0x001e320000001000 */
[----:B------:R-:W-:-:S05]  /*1a50*/  @!P2 IMAD.IADD R18, R18, 0x1, -R5 ;  /* 0x000000011212a824 */ /* 0x000fca00078e0a05 */
[----:B------:R-:W-:Y:S02]  /*1a60*/  ISETP.GE.U32.AND P0, PT, R18, R5, PT ;  /* 0x000000051200720c */ /* 0x000fe40003f06070 */
[----:B------:R-:W-:Y:S02]  /*1a70*/  LOP3.LUT R5, R16, R7, RZ, 0x3c, !PT ;  /* 0x0000000710057212 */ /* 0x000fe400078e3cff */
[----:B------:R-:W-:Y:S02]  /*1a80*/  @!P2 IADD3 R8, PT, PT, R8, 0x1, RZ ;  /* 0x000000010808a810 */ /* 0x000fe40007ffe0ff */
[----:B------:R-:W-:Y:S02]  /*1a90*/  ISETP.GE.AND P1, PT, R5, RZ, PT ;  /* 0x000000ff0500720c */ /* 0x000fe40003f26270 */
[----:B------:R-:W-:Y:S01]  /*1aa0*/  ISETP.NE.AND P2, PT, R7, RZ, PT ;  /* 0x000000ff0700720c */ /* 0x000fe20003f45270 */
[----:B0-----:R-:W-:-:S04]  /*1ab0*/  VIADD R9, R19, 0xffffffe ;  /* 0x0ffffffe13097836 */ /* 0x001fc80000000000 */
[----:B------:R-:W-:Y:S02]  /*1ac0*/  @P0 VIADD R8, R8, 0x1 ;  /* 0x0000000108080836 */ /* 0x000fe40000000000 */
[----:B------:R-:W0:Y:S02]  /*1ad0*/  F2I.FTZ.U32.TRUNC.NTZ R9, R9 ;  /* 0x0000000900097305 */ /* 0x000e24000021f000 */
[----:B------:R-:W-:-:S05]  /*1ae0*/  IMAD.MOV.U32 R5, RZ, RZ, R8 ;  /* 0x000000ffff057224 */ /* 0x000fca00078e0008 */
[----:B------:R-:W-:Y:S02]  /*1af0*/  @!P1 IADD3 R5, PT, PT, -R5, RZ, RZ ;  /* 0x000000ff05059210 */ /* 0x000fe40007ffe1ff */
[----:B------:R-:W-:-:S05]  /*1b00*/  @!P2 LOP3.LUT R5, RZ, R7, RZ, 0x33, !PT ;  /* 0x00000007ff05a212 */ /* 0x000fca00078e33ff */
[----:B------:R-:W-:Y:S02]  /*1b10*/  IMAD.MOV R8, RZ, RZ, -R5 ;  /* 0x000000ffff087224 */ /* 0x000fe400078e0a05 */
[----:B0-----:R-:W-:Y:S02]  /*1b20*/  IMAD.MOV R18, RZ, RZ, -R9 ;  /* 0x000000ffff127224 */ /* 0x001fe400078e0a09 */
[----:B------:R-:W-:Y:S02]  /*1b30*/  IMAD R7, R7, R8, R16 ;  /* 0x0000000807077224 */ /* 0x000fe400078e0210 */
[----:B------:R-:W-:Y:S02]  /*1b40*/  HFMA2 R8, -RZ, RZ, 0, 0 ;  /* 0x00000000ff087431 */ /* 0x000fe400000001ff */
[----:B------:R-:W-:Y:S01]  /*1b50*/  IMAD R19, R18, R15, RZ ;  /* 0x0000000f12137224 */ /* 0x000fe200078e02ff */
[----:B------:R-:W-:Y:S02]  /*1b60*/  IABS R18, R2 ;  /* 0x0000000200127213 */ /* 0x000fe40000000000 */
[----:B------:R-:W-:-:S03]  /*1b70*/  IABS R16, R7 ;  /* 0x0000000700107213 */ /* 0x000fc60000000000 */
[----:B------:R-:W-:Y:S02]  /*1b80*/  IMAD.MOV R18, RZ, RZ, -R18 ;  /* 0x000000ffff127224 */ /* 0x000fe400078e0a12 */
[----:B------:R-:W-:-:S04]  /*1b90*/  IMAD.HI.U32 R8, R9, R19, R8 ;  /* 0x0000001309087227 */ /* 0x000fc800078e0008 */
[----:B------:R-:W-:Y:S01]  /*1ba0*/  IMAD.MOV.U32 R9, RZ, RZ, R16 ;  /* 0x000000ffff097224 */ /* 0x000fe200078e0010 */
[----:B------:R-:W-:-:S03]  /*1bb0*/  MOV R16, R18 ;  /* 0x0000001200107202 */ /* 0x000fc60000000f00 */
[----:B------:R-:W-:-:S04]  /*1bc0*/  IMAD.HI.U32 R8, R8, R9, RZ ;  /* 0x0000000908087227 */ /* 0x000fc800078e00ff */
[----:B------:R-:W-:-:S05]  /*1bd0*/  IMAD R16, R8, R16, R9 ;  /* 0x0000001008107224 */ /* 0x000fca00078e0209 */
[----:B------:R-:W-:Y:S02]  /*1be0*/  ISETP.GT.U32.AND P2, PT, R15, R16, PT ;  /* 0x000000100f00720c */ /* 0x000fe40003f44070 */
[----:B------:R-:W-:-:S11]  /*1bf0*/  LOP3.LUT R9, R7, R2, RZ, 0x3c, !PT ;  /* 0x0000000207097212 */ /* 0x000fd600078e3cff */
[----:B------:R-:W-:-:S05]  /*1c00*/  @!P2 IMAD.IADD R16, R16, 0x1, -R15 ;  /* 0x000000011010a824 */ /* 0x000fca00078e0a0f */
[----:B------:R-:W-:Y:S01]  /*1c10*/  ISETP.GE.U32.AND P0, PT, R16, R15, PT ;  /* 0x0000000f1000720c */ /* 0x000fe20003f06070 */
[----:B------:R-:W-:Y:S01]  /*1c20*/  @!P2 VIADD R8, R8, 0x1 ;  /* 0x000000010808a836 */ /* 0x000fe20000000000 */
[----:B------:R-:W-:Y:S02]  /*1c30*/  ISETP.GE.AND P1, PT, R9, RZ, PT ;  /* 0x000000ff0900720c */ /* 0x000fe40003f26270 */
[----:B------:R-:W-:Y:S01]  /*1c40*/  ISETP.NE.AND P2, PT, R2, RZ, PT ;  /* 0x000000ff0200720c */ /* 0x000fe20003f45270 */
[----:B--2---:R-:W-:-:S08]  /*1c50*/  IMAD R17, R11, R17, R6 ;  /* 0x000000110b117224 */ /* 0x004fd000078e0206 */
[----:B------:R-:W-:Y:S01]  /*1c60*/  @P0 IADD3 R8, PT, PT, R8, 0x1, RZ ;  /* 0x0000000108080810 */ /* 0x000fe20007ffe0ff */
[----:B----4-:R-:W-:-:S04]  /*1c70*/  IMAD R12, R13, R12, R17 ;  /* 0x0000000c0d0c7224 */ /* 0x010fc800078e0211 */
[----:B------:R-:W-:Y:S01]  /*1c80*/  @!P1 IMAD.MOV R8, RZ, RZ, -R8 ;  /* 0x000000ffff089224 */ /* 0x000fe200078e0a08 */
[----:B------:R-:W-:Y:S01]  /*1c90*/  @!P2 LOP3.LUT R8, RZ, R2, RZ, 0x33, !PT ;  /* 0x00000002ff08a212 */ /* 0x000fe200078e33ff */
[----:B-----5:R-:W-:-:S04]  /*1ca0*/  IMAD R9, R5, R14, R12 ;  /* 0x0000000e05097224 */ /* 0x020fc800078e020c */
[----:B------:R-:W-:Y:S01]  /*1cb0*/  IMAD.MOV R5, RZ, RZ, -R8 ;  /* 0x000000ffff057224 */ /* 0x000fe200078e0a08 */
[----:B------:R-:W-:Y:S01]  /*1cc0*/  IADD3 R4, PT, PT, R4, 0x4, RZ ;  /* 0x0000000404047810 */ /* 0x000fe20007ffe0ff */
[----:B------:R-:W-:Y:S02]  /*1cd0*/  IMAD R6, R8, R10, R9 ;  /* 0x0000000a08067224 */ /* 0x000fe400078e0209 */
[----:B------:R-:W-:-:S07]  /*1ce0*/  IMAD R5, R2, R5, R7 ;  /* 0x0000000502057224 */ /* 0x000fce00078e0207 */
.L_x_143:
[----:B------:R-:W-:Y:S05]  /*1cf0*/  BRA.U !UP1, `(.L_x_142) ;  /* 0x0000000509e47547 */ /* 0x000fea000b800000 */
[----:B------:R-:W0:Y:S01]  /*1d00*/  LDCU UR6, c[0x0][0x398] ;  /* 0x00007300ff0677ac */ /* 0x000e220008000800 */
[----:B------:R-:W-:Y:S02]  /*1d10*/  UISETP.NE.AND UP0, UPT, UR11, 0x1, UPT ;  /* 0x000000010b00788c */ /* 0x000fe4000bf05270 */
[----:B0-----:R-:W-:-:S07]  /*1d20*/  ULOP3.LUT UP1, URZ, UR6, 0x1, URZ, 0xc0, !UPT ;  /* 0x0000000106ff7892 */ /* 0x001fce000f82c0ff */
[----:B------:R-:W-:Y:S05]  /*1d30*/  BRA.U !UP0, `(.L_x_144) ;  /* 0x0000000508347547 */ /* 0x000fea000b800000 */
[----:B------:R-:W0:Y:S01]  /*1d40*/  LDC.64 R18, c[0x0][0x390] ;  /* 0x0000e400ff127b82 */ /* 0x000e220000000a00 */
[----:B------:R-:W-:Y:S01]  /*1d50*/  IADD3 R2, P0, PT, R4, UR13, RZ ;  /* 0x0000000d04027c10 */ /* 0x000fe2000ff1e0ff */
[----:B------:R-:W1:Y:S04]  /*1d60*/  LDCU UR5, c[0x0][0x398] ;  /* 0x00007300ff0577ac */ /* 0x000e680008000800 */
[----:B------:R-:W-:Y:S02]  /*1d70*/  IMAD.X R7, RZ, RZ, UR16, P0 ;  /* 0x00000010ff077e24 */ /* 0x000fe400080e06ff */
[----:B------:R-:W2:Y:S01]  /*1d80*/  LDC.64 R16, c[0x0][0x390] ;  /* 0x0000e400ff107b82 */ /* 0x000ea20000000a00 */
[----:B0-----:R-:W-:-:S04]  /*1d90*/  LEA R10, P0, R2, R18, 0x2 ;  /* 0x00000012020a7211 */ /* 0x001fc800078010ff */
[----:B------:R-:W-:-:S05]  /*1da0*/  LEA.HI.X R11, R2, R19, R7, 0x2, P0 ;  /* 0x00000013020b7211 */ /* 0x000fca00000f1407 */
[----:B------:R-:W2:Y:S04]  /*1db0*/  LDG.E R15, desc[UR14][R10.64] ;  /* 0x0000000e0a0f7981 */ /* 0x000ea8000c1e1900 */
[----:B------:R-:W3:Y:S01]  /*1dc0*/  LDG.E R13, desc[UR14][R10.64+0x4] ;  /* 0x0000040e0a0d7981 */ /* 0x000ee2000c1e1900 */
[----:B-1----:R-:W-:-:S05]  /*1dd0*/  IADD3 R2, P0, PT, R4, UR5, RZ ;  /* 0x0000000504027c10 */ /* 0x002fca000ff1e0ff */
[----:B------:R-:W-:Y:S01]  /*1de0*/  IMAD.X R7, RZ, RZ, UR4, P0 ;  /* 0x00000004ff077e24 */ /* 0x000fe200080e06ff */
[----:B------:R-:W-:-:S04]  /*1df0*/  LEA R18, P0, R2, R18, 0x2 ;  /* 0x0000001202127211 */ /* 0x000fc800078010ff */
[----:B------:R-:W-:-:S05]  /*1e00*/  LEA.HI.X R19, R2, R19, R7, 0x2, P0 ;  /* 0x0000001302137211 */ /* 0x000fca00000f1407 */
[----:B------:R-:W4:Y:S04]  /*1e10*/  LDG.E R2, desc[UR14][R18.64] ;  /* 0x0000000e12027981 */ /* 0x000f28000c1e1900 */
[----:B------:R-:W5:Y:S01]  /*1e20*/  LDG.E R7, desc[UR14][R18.64+0x4] ;  /* 0x0000040e12077981 */ /* 0x000f62000c1e1900 */
[----:B--2---:R-:W-:-:S04]  /*1e30*/  IMAD.WIDE R14, R15, 0x4, R16 ;  /* 0x000000040f0e7825 */ /* 0x004fc800078e0210 */
[----:B---3--:R-:W-:Y:S01]  /*1e40*/  IMAD.WIDE R16, R13, 0x4, R16 ;  /* 0x000000040d107825 */ /* 0x008fe200078e0210 */
[----:B------:R0:W2:Y:S04]  /*1e50*/  LDG.E R9, desc[UR14][R14.64] ;  /* 0x0000000e0e097981 */ /* 0x0000a8000c1e1900 */
[----:B------:R1:W3:Y:S01]  /*1e60*/  LDG.E R8, desc[UR14][R16.64] ;  /* 0x0000000e10087981 */ /* 0x0002e2000c1e1900 */
[----:B------:R-:W-:Y:S01]  /*1e70*/  VIADD R4, R4, 0x2 ;  /* 0x0000000204047836 */ /* 0x000fe20000000000 */
[----:B0-----:R-:W-:Y:S02]  /*1e80*/  IABS R14, R5 ;  /* 0x00000005000e7213 */ /* 0x001fe40000000000 */
[-C--:B----4-:R-:W-:Y:S02]  /*1e90*/  IABS R13, R2.reuse ;  /* 0x00000002000d7213 */ /* 0x090fe40000000000 */
[----:B-1----:R-:W-:-:S02]  /*1ea0*/  IABS R16, R2 ;  /* 0x0000000200107213 */ /* 0x002fc40000000000 */
[----:B------:R-:W0:Y:S03]  /*1eb0*/  I2F.RP R12, R13 ;  /* 0x0000000d000c7306 */ /* 0x000e260000209400 */
[----:B------:R-:W-:-:S05]  /*1ec0*/  IMAD.MOV R17, RZ, RZ, -R16 ;  /* 0x000000ffff117224 */ /* 0x000fca00078e0a10 */
[----:B0-----:R-:W0:Y:S02]  /*1ed0*/  MUFU.RCP R12, R12 ;  /* 0x0000000c000c7308 */ /* 0x001e240000001000 */
[----:B0-----:R-:W-:Y:S02]  /*1ee0*/  IADD3 R10, PT, PT, R12, 0xffffffe, RZ ;  /* 0x0ffffffe0c0a7810 */ /* 0x001fe40007ffe0ff */
[----:B-----5:R-:W-:-:S04]  /*1ef0*/  IABS R12, R7 ;  /* 0x00000007000c7213 */ /* 0x020fc80000000000 */
[----:B------:R0:W1:Y:S02]  /*1f00*/  F2I.FTZ.U32.TRUNC.NTZ R11, R10 ;  /* 0x0000000a000b7305 */ /* 0x000064000021f000 */
[----:B0-----:R-:W-:Y:S02]  /*1f10*/  HFMA2 R10, -RZ, RZ, 0, 0 ;  /* 0x00000000ff0a7431 */ /* 0x001fe400000001ff */
[----:B-1----:R-:W-:-:S04]  /*1f20*/  IMAD.MOV R18, RZ, RZ, -R11 ;  /* 0x000000ffff127224 */ /* 0x002fc800078e0a0b */
[----:B------:R-:W-:-:S04]  /*1f30*/  IMAD R15, R18, R13, RZ ;  /* 0x0000000d120f7224 */ /* 0x000fc800078e02ff */
[----:B------:R-:W-:Y:S02]  /*1f40*/  IMAD.HI.U32 R11, R11, R15, R10 ;  /* 0x0000000f0b0b7227 */ /* 0x000fe400078e000a */
[----:B------:R-:W0:Y:S04]  /*1f50*/  I2F.RP R15, R12 ;  /* 0x0000000c000f7306 */ /* 0x000e280000209400 */
[----:B------:R-:W-:Y:S01]  /*1f60*/  IMAD.HI.U32 R10, R11, R14, RZ ;  /* 0x0000000e0b0a7227 */ /* 0x000fe200078e00ff */
[----:B------:R-:W-:-:S03]  /*1f70*/  LOP3.LUT R11, R5, R2, RZ, 0x3c, !PT ;  /* 0x00000002050b7212 */ /* 0x000fc600078e3cff */
[----:B------:R-:W-:Y:S01]  /*1f80*/  IMAD R14, R10, R17, R14 ;  /* 0x000000110a0e7224 */ /* 0x000fe200078e020e */
[----:B------:R-:W-:-:S04]  /*1f90*/  ISETP.GE.AND P1, PT, R11, RZ, PT ;  /* 0x000000ff0b00720c */ /* 0x000fc80003f26270 */
[----:B------:R-:W-:Y:S01]  /*1fa0*/  ISETP.GT.U32.AND P2, PT, R13, R14, PT ;  /* 0x0000000e0d00720c */ /* 0x000fe20003f44070 */
[----:B0-----:R-:W0:-:S12]  /*1fb0*/  MUFU.RCP R15, R15 ;  /* 0x0000000f000f7308 */ /* 0x001e180000001000 */
[-C--:B------:R-:W-:Y:S02]  /*1fc0*/  @!P2 IADD3 R14, PT, PT, R14, -R13.reuse, RZ ;  /* 0x8000000d0e0ea210 */ /* 0x080fe40007ffe0ff */
[----:B------:R-:W-:Y:S02]  /*1fd0*/  @!P2 IADD3 R10, PT, PT, R10, 0x1, RZ ;  /* 0x000000010a0aa810 */ /* 0x000fe40007ffe0ff */
[----:B------:R-:W-:Y:S02]  /*1fe0*/  ISETP.GE.U32.AND P0, PT, R14, R13, PT ;  /* 0x0000000d0e00720c */ /* 0x000fe40003f06070 */
[----:B------:R-:W-:Y:S01]  /*1ff0*/  ISETP.NE.AND P2, PT, R2, RZ, PT ;  /* 0x000000ff0200720c */ /* 0x000fe20003f45270 */
[----:B0-----:R-:W-:-:S06]  /*2000*/  VIADD R11, R15, 0xffffffe ;  /* 0x0ffffffe0f0b7836 */ /* 0x001fcc0000000000 */
[----:B------:R-:W0:Y:S04]  /*2010*/  F2I.FTZ.U32.TRUNC.NTZ R11, R11 ;  /* 0x0000000b000b7305 */ /* 0x000e28000021f000 */
[----:B------:R-:W-:-:S05]  /*2020*/  @P0 VIADD R10, R10, 0x1 ;  /* 0x000000010a0a0836 */ /* 0x000fca0000000000 */
[----:B------:R-:W-:-:S05]  /*2030*/  MOV R13, R10 ;  /* 0x0000000a000d7202 */ /* 0x000fca0000000f00 */
[----:B------:R-:W-:Y:S01]  /*2040*/  @!P1 IMAD.MOV R13, RZ, RZ, -R13 ;  /* 0x000000ffff0d9224 */ /* 0x000fe200078e0a0d */
[----:B------:R-:W-:Y:S02]  /*2050*/  @!P2 LOP3.LUT R13, RZ, R2, RZ, 0x33, !PT ;  /* 0x00000002ff0da212 */ /* 0x000fe400078e33ff */
[----:B0-----:R-:W-:-:S03]  /*2060*/  IADD3 R15, PT, PT, RZ, -R11, RZ ;  /* 0x8000000bff0f7210 */ /* 0x001fc60007ffe0ff */
[----:B------:R-:W-:-:S04]  /*2070*/  IMAD.MOV R10, RZ, RZ, -R13 ;  /* 0x000000ffff0a7224 */ /* 0x000fc800078e0a0d */
[----:B------:R-:W-:Y:S02]  /*2080*/  IMAD R14, R2, R10, R5 ;  /* 0x0000000a020e7224 */ /* 0x000fe400078e0205 */
[----:B------:R-:W-:Y:S02]  /*2090*/  HFMA2 R10, -RZ, RZ, 0, 0 ;  /* 0x00000000ff0a7431 */ /* 0x000fe400000001ff */
[----:B------:R-:W-:Y:S01]  /*20a0*/  IMAD R5, R15, R12, RZ ;  /* 0x0000000c0f057224 */ /* 0x000fe200078e02ff */
[----:B------:R-:W-:Y:S02]  /*20b0*/  IABS R15, R7 ;  /* 0x00000007000f7213 */ /* 0x000fe40000000000 */
[----:B------:R-:W-:-:S03]  /*20c0*/  IABS R2, R14 ;  /* 0x0000000e00027213 */ /* 0x000fc60000000000 */
[----:B------:R-:W-:Y:S02]  /*20d0*/  IMAD.MOV R15, RZ, RZ, -R15 ;  /* 0x000000ffff0f7224 */ /* 0x000fe400078e0a0f */
[----:B------:R-:W-:Y:S01]  /*20e0*/  IMAD.HI.U32 R10, R11, R5, R10 ;  /* 0x000000050b0a7227 */ /* 0x000fe200078e000a */
[----:B------:R-:W-:-:S03]  /*20f0*/  MOV R5, R2 ;  /* 0x0000000200057202 */ /* 0x000fc60000000f00 */
[----:B------:R-:W-:Y:S02]  /*2100*/  IMAD.MOV.U32 R2, RZ, RZ, R15 ;  /* 0x000000ffff027224 */ /* 0x000fe400078e000f */
[----:B------:R-:W-:-:S04]  /*2110*/  IMAD.HI.U32 R10, R10, R5, RZ ;  /* 0x000000050a0a7227 */ /* 0x000fc800078e00ff */
[----:B------:R-:W-:Y:S01]  /*2120*/  IMAD R5, R10, R2, R5 ;  /* 0x000000020a057224 */ /* 0x000fe200078e0205 */
[----:B------:R-:W-:-:S04]  /*2130*/  LOP3.LUT R2, R14, R7, RZ, 0x3c, !PT ;  /* 0x000000070e027212 */ /* 0x000fc800078e3cff */
[----:B------:R-:W-:Y:S02]  /*2140*/  ISETP.GT.U32.AND P2, PT, R12, R5, PT ;  /* 0x000000050c00720c */ /* 0x000fe40003f44070 */
[----:B------:R-:W-:-:S11]  /*2150*/  ISETP.GE.AND P1, PT, R2, RZ, PT ;  /* 0x000000ff0200720c */ /* 0x000fd60003f26270 */
[-C--:B------:R-:W-:Y:S01]  /*2160*/  @!P2 IADD3 R5, PT, PT, R5, -R12.reuse, RZ ;  /* 0x8000000c0505a210 */ /* 0x080fe20007ffe0ff */
[----:B------:R-:W-:Y:S01]  /*2170*/  @!P2 VIADD R10, R10, 0x1 ;  /* 0x000000010a0aa836 */ /* 0x000fe20000000000 */
[----:B------:R-:W-:Y:S02]  /*2180*/  ISETP.NE.AND P2, PT, R7, RZ, PT ;  /* 0x000000ff0700720c */ /* 0x000fe40003f45270 */
[----:B------:R-:W-:-:S13]  /*2190*/  ISETP.GE.U32.AND P0, PT, R5, R12, PT ;  /* 0x0000000c0500720c */ /* 0x000fda0003f06070 */
[----:B------:R-:W-:-:S05]  /*21a0*/  @P0 IADD3 R10, PT, PT, R10, 0x1, RZ ;  /* 0x000000010a0a0810 */ /* 0x000fca0007ffe0ff */
[----:B------:R-:W-:Y:S01]  /*21b0*/  @!P1 IMAD.MOV R10, RZ, RZ, -R10 ;  /* 0x000000ffff0a9224 */ /* 0x000fe200078e0a0a */
[----:B------:R-:W-:-:S04]  /*21c0*/  @!P2 LOP3.LUT R10, RZ, R7, RZ, 0x33, !PT ;  /* 0x00000007ff0aa212 */ /* 0x000fc800078e33ff */
[----:B------:R-:W-:-:S05]  /*21d0*/  IADD3 R2, PT, PT, -R10, RZ, RZ ;  /* 0x000000ff0a027210 */ /* 0x000fca0007ffe1ff */
[----:B------:R-:W-:Y:S02]  /*21e0*/  IMAD R5, R7, R2, R14 ;  /* 0x0000000207057224 */ /* 0x000fe400078e020e */
[----:B--2---:R-:W-:-:S04]  /*21f0*/  IMAD R9, R13, R9, R6 ;  /* 0x000000090d097224 */ /* 0x004fc800078e0206 */
[----:B---3--:R-:W-:-:S07]  /*2200*/  IMAD R6, R10, R8, R9 ;  /* 0x000000080a067224 */ /* 0x008fce00078e0209 */
.L_x_144:
[----:B------:R-:W-:Y:S05]  /*2210*/  BRA.U !UP1, `(.L_x_142) ;  /* 0x00000001099c7547 */ /* 0x000fea000b800000 */
[----:B------:R-:W0:Y:S01]  /*2220*/  LDC.64 R10, c[0x0][0x390] ;  /* 0x0000e400ff0a7b82 */ /* 0x000e220000000a00 */
[----:B------:R-:W-:-:S04]  /*2230*/  IADD3 R2, P0, PT, R4, UR13, RZ ;  /* 0x0000000d04027c10 */ /* 0x000fc8000ff1e0ff */
[----:B------:R-:W-:-:S03]  /*2240*/  IADD3.X R7, PT, PT, RZ, UR16, RZ, P0, !PT ;  /* 0x00000010ff077c10 */ /* 0x000fc600087fe4ff */
[----:B------:R-:W1:Y:S01]  /*2250*/  LDC.64 R8, c[0x0][0x390] ;  /* 0x0000e400ff087b82 */ /* 0x000e620000000a00 */
[----:B0-----:R-:W-:-:S04]  /*2260*/  LEA R12, P0, R2, R10, 0x2 ;  /* 0x0000000a020c7211 */ /* 0x001fc800078010ff */
[----:B------:R-:W-:-:S06]  /*2270*/  LEA.HI.X R13, R2, R11, R7, 0x2, P0 ;  /* 0x0000000b020d7211 */ /* 0x000fcc00000f1407 */
[----:B------:R-:W1:Y:S01]  /*2280*/  LDG.E R13, desc[UR14][R12.64] ;  /* 0x0000000e0c0d7981 */ /* 0x000e62000c1e1900 */
[----:B------:R-:W-:-:S05]  /*2290*/  IADD3 R4, P0, PT, R4, UR6, RZ ;  /* 0x0000000604047c10 */ /* 0x000fca000ff1e0ff */
[----:B------:R-:W-:Y:S01]  /*22a0*/  IMAD.X R2, RZ, RZ, UR4, P0 ;  /* 0x00000004ff027e24 */ /* 0x000fe200080e06ff */
[----:B------:R-:W-:-:S04]  /*22b0*/  LEA R10, P0, R4, R10, 0x2 ;  /* 0x0000000a040a7211 */ /* 0x000fc800078010ff */
[----:B------:R-:W-:-:S05]  /*22c0*/  LEA.HI.X R11, R4, R11, R2, 0x2, P0 ;  /* 0x0000000b040b7211 */ /* 0x000fca00000f1402 */
[----:B------:R-:W2:Y:S01]  /*22d0*/  LDG.E R2, desc[UR14][R10.64] ;  /* 0x0000000e0a027981 */ /* 0x000ea2000c1e1900 */
[----:B-1----:R-:W-:-:S06]  /*22e0*/  IMAD.WIDE R8, R13, 0x4, R8 ;  /* 0x000000040d087825 */ /* 0x002fcc00078e0208 */
[----:B------:R0:W3:Y:S01]  /*22f0*/  LDG.E R8, desc[UR14][R8.64] ;  /* 0x0000000e08087981 */ /* 0x0000e2000c1e1900 */
[-C--:B--2---:R-:W-:Y:S02]  /*2300*/  IABS R7, R2.reuse ;  /* 0x0000000200077213 */ /* 0x084fe40000000000 */
[----:B0-----:R-:W-:Y:S02]  /*2310*/  IABS R9, R2 ;  /* 0x0000000200097213 */ /* 0x001fe40000000000 */
[----:B------:R-:W0:Y:S08]  /*2320*/  I2F.RP R4, R7 ;  /* 0x0000000700047306 */ /* 0x000e300000209400 */
[----:B0-----:R-:W0:Y:S02]  /*2330*/  MUFU.RCP R4, R4 ;  /* 0x0000000400047308 */ /* 0x001e240000001000 */
[----:B0-----:R-:W-:Y:S01]  /*2340*/  IADD3 R12, PT, PT, R4, 0xffffffe, RZ ;  /* 0x0ffffffe040c7810 */ /* 0x001fe20007ffe0ff */
[----:B------:R-:W-:-:S05]  /*2350*/  IMAD.MOV R4, RZ, RZ, -R9 ;  /* 0x000000ffff047224 */ /* 0x000fca00078e0a09 */
[----:B------:R0:W1:Y:S02]  /*2360*/  F2I.FTZ.U32.TRUNC.NTZ R13, R12 ;  /* 0x0000000c000d7305 */ /* 0x000064000021f000 */
[----:B0-----:R-:W-:Y:S02]  /*2370*/  HFMA2 R12, -RZ, RZ, 0, 0 ;  /* 0x00000000ff0c7431 */ /* 0x001fe400000001ff */
[----:B-1----:R-:W-:-:S04]  /*2380*/  IMAD.MOV R10, RZ, RZ, -R13 ;  /* 0x000000ffff0a7224 */ /* 0x002fc800078e0a0d */
[----:B------:R-:W-:Y:S01]  /*2390*/  IMAD R11, R10, R7, RZ ;  /* 0x000000070a0b7224 */ /* 0x000fe200078e02ff */
[----:B------:R-:W-:-:S03]  /*23a0*/  IABS R10, R5 ;  /* 0x00000005000a7213 */ /* 0x000fc60000000000 */
[----:B------:R-:W-:-:S06]  /*23b0*/  IMAD.HI.U32 R13, R13, R11, R12 ;  /* 0x0000000b0d0d7227 */ /* 0x000fcc00078e000c */
[----:B------:R-:W-:-:S04]  /*23c0*/  IMAD.HI.U32 R13, R13, R10, RZ ;  /* 0x0000000a0d0d7227 */ /* 0x000fc800078e00ff */
[----:B------:R-:W-:-:S05]  /*23d0*/  IMAD R4, R13, R4, R10 ;  /* 0x000000040d047224 */ /* 0x000fca00078e020a */
[----:B------:R-:W-:-:S13]  /*23e0*/  ISETP.GT.U32.AND P2, PT, R7, R4, PT ;  /* 0x000000040700720c */ /* 0x000fda0003f44070 */
[-C--:B------:R-:W-:Y:S01]  /*23f0*/  @!P2 IADD3 R4, PT, PT, R4, -R7.reuse, RZ ;  /* 0x800000070404a210 */ /* 0x080fe20007ffe0ff */
[----:B------:R-:W-:Y:S01]  /*2400*/  @!P2 VIADD R13, R13, 0x1 ;  /* 0x000000010d0da836 */ /* 0x000fe20000000000 */
[----:B------:R-:W-:Y:S02]  /*2410*/  ISETP.NE.AND P2, PT, R2, RZ, PT ;  /* 0x000000ff0200720c */ /* 0x000fe40003f45270 */
[----:B------:R-:W-:Y:S02]  /*2420*/  ISETP.GE.U32.AND P0, PT, R4, R7, PT ;  /* 0x000000070400720c */ /* 0x000fe40003f06070 */
[----:B------:R-:W-:-:S04]  /*2430*/  LOP3.LUT R4, R5, R2, RZ, 0x3c, !PT ;  /* 0x0000000205047212 */ /* 0x000fc800078e3cff */
[----:B------:R-:W-:-:S07]  /*2440*/  ISETP.GE.AND P1, PT, R4, RZ, PT ;  /* 0x000000ff0400720c */ /* 0x000fce0003f26270 */
[----:B------:R-:W-:-:S06]  /*2450*/  @P0 IADD3 R13, PT, PT, R13, 0x1, RZ ;  /* 0x000000010d0d0810 */ /* 0x000fcc0007ffe0ff */
[----:B------:R-:W-:Y:S01]  /*2460*/  @!P1 IMAD.MOV R13, RZ, RZ, -R13 ;  /* 0x000000ffff0d9224 */ /* 0x000fe200078e0a0d */
[----:B------:R-:W-:-:S05]  /*2470*/  @!P2 LOP3.LUT R13, RZ, R2, RZ, 0x33, !PT ;  /* 0x00000002ff0da212 */ /* 0x000fca00078e33ff */
[----:B---3--:R-:W-:-:S07]  /*2480*/  IMAD R6, R13, R8, R6 ;  /* 0x000000080d067224 */ /* 0x008fce00078e0206 */
.L_x_142:
[----:B------:R-:W0:Y:S01]  /*2490*/  LDC.64 R4, c[0x0][0x388] ;  /* 0x0000e200ff047b82 */ /* 0x000e220000000a00 */
[----:B------:R-:W1:Y:S01]  /*24a0*/  LDCU UR5, c[0x0][0x380] ;  /* 0x00007000ff0577ac */ /* 0x000e620008000800 */
[----:B0-----:R-:W-:-:S06]  /*24b0*/  IMAD.WIDE R6, R6, 0x4, R4 ;  /* 0x0000000406067825 */ /* 0x001fcc00078e0204 */
[----:B------:R-:W0:Y:S01]  /*24c0*/  LDC.64 R4, c[0x0][0x3a0] ;  /* 0x0000e800ff047b82 */ /* 0x000e220000000a00 */
[----:B------:R-:W2:Y:S01]  /*24d0*/  LDG.E R7, desc[UR14][R6.64] ;  /* 0x0000000e06077981 */ /* 0x000ea2000c1e1900 */
[----:B0-----:R-:W-:Y:S01]  /*24e0*/  IMAD.WIDE R4, R0, 0x4, R4 ;  /* 0x0000000400047825 */ /* 0x001fe200078e0204 */
[----:B------:R-:W-:-:S04]  /*24f0*/  IADD3 R0, PT, PT, R3, R0, RZ ;  /* 0x0000000003007210 */ /* 0x000fc80007ffe0ff */
[----:B-1----:R-:W-:Y:S01]  /*2500*/  ISETP.GE.AND P0, PT, R0, UR5, PT ;  /* 0x0000000500007c0c */ /* 0x002fe2000bf06270 */
[----:B--2---:R0:W-:-:S12]  /*2510*/  STG.E desc[UR14][R4.64], R7 ;  /* 0x0000000704007986 */ /* 0x0041d8000c10190e */
[----:B------:R-:W-:Y:S05]  /*2520*/  @!P0 BRA `(.L_x_145) ;  /* 0xffffffdc002c8947 */ /* 0x000fea000383ffff */
[----:B------:R-:W-:Y:S05]  /*2530*/  EXIT ;  /* 0x000000000000794d */ /* 0x000fea0003800000 */
.L_x_146:
        /* <DEDUP_REMOVED lines=12> */
.L_x_171:


//--------------------- .nv.shared.reserved.0     --------------------------
	.section	.nv.shared.reserved.0,"aw",@nobits
	.weak		__nv_reservedSMEM_offset_0_alias
	.size		__nv_reservedSMEM_offset_0_alias, 0, 64
	.other		__nv_reservedSMEM_offset_0_alias,@"STO_CUDA_RESERVED_SHARED STV_DEFAULT"
__nv_reservedSMEM_offset_0_alias:
	.zero		0
	.zero		64


//--------------------- .nv.constant0.backwardleakyfloat --------------------------
	.section	.nv.constant0.backwardleakyfloat,"a",@progbits
	.sectionflags	@""
	.align	4
.nv.constant0.backwardleakyfloat:
	.zero		932


//--------------------- .nv.constant0.forwardleakyfloat --------------------------
	.section	.nv.constant0.forwardleakyfloat,"a",@progbits
	.sectionflags	@""
	.align	4
.nv.constant0.forwardleakyfloat:
	.zero		924


//--------------------- .nv.constant0.backwardParametricfloat --------------------------
	.section	.nv.constant0.backwardParametricfloat,"a",@progbits
	.sectionflags	@""
	.align	4
.nv.constant0.backwardParametricfloat:
	.zero		944


//--------------------- .nv.constant0.forwardParametricfloat --------------------------
	.section	.nv.constant0.forwardParametricfloat,"a",@progbits
	.sectionflags	@""
	.align	4
.nv.constant0.forwardParametricfloat:
	.zero		928


//--------------------- .nv.constant0.l1l2regularizationfloat --------------------------
	.section	.nv.constant0.l1l2regularizationfloat,"a",@progbits
	.sectionflags	@""
	.align	4
.nv.constant0.l1l2regularizationfloat:
	.zero		948


//--------------------- .nv.constant0.batchregfloat --------------------------
	.section	.nv.constant0.batchregfloat,"a",@progbits
	.sectionflags	@""
	.align	4
.nv.constant0.batchregfloat:
	.zero		916


//--------------------- .nv.constant0.l2regularizationfloat --------------------------
	.section	.nv.constant0.l2regularizationfloat,"a",@progbits
	.sectionflags	@""
	.align	4
.nv.constant0.l2regularizationfloat:
	.zero		948


//--------------------- .nv.constant0.Segment1stDim --------------------------
	.section	.nv.constant0.Segment1stDim,"a",@progbits
	.sectionflags	@""
	.align	4
.nv.constant0.Segment1stDim:
	.zero		924


//--------------------- .nv.constant0.l1regularizationfloat --------------------------
	.section	.nv.constant0.l1regularizationfloat,"a",@progbits
	.sectionflags	@""
	.align	4
.nv.constant0.l1regularizationfloat:
	.zero		948


//--------------------- .nv.constant0.adadeltafloat --------------------------
	.section	.nv.constant0.adadeltafloat,"a",@progbits
	.sectionflags	@""
	.align	4
.nv.constant0.adadeltafloat:
	.zero		944


//--------------------- .nv.constant0.adamfloat   --------------------------
	.section	.nv.constant0.adamfloat,"a",@progbits
	.sectionflags	@""
	.align	4
.nv.constant0.adamfloat:
	.zero		956


//--------------------- .nv.constant0.adagradfloat --------------------------
	.section	.nv.constant0.adagradfloat,"a",@progbits
	.sectionflags	@""
	.align	4
.nv.constant0.adagradfloat:
	.zero		936


//--------------------- .nv.constant0.ShapetoBatch4D --------------------------
	.section	.nv.constant0.ShapetoBatch4D,"a",@progbits
	.sectionflags	@""
	.align	4
.nv.constant0.ShapetoBatch4D:
	.zero		952


//--------------------- .nv.constant0.Transpose   --------------------------
	.section	.nv.constant0.Transpose,"a",@progbits
	.sectionflags	@""
	.align	4
.nv.constant0.Transpose:
	.zero		936


//--------------------- SYMBOLS --------------------------

	.type		.nv.reservedSmem.offset0,@object
	.size		.nv.reservedSmem.offset0,0x4
